	.target	sm_100a

	.elftype	@"ET_EXEC"


//--------------------- .note.nv.tkinfo           --------------------------
	.section	.note.nv.tkinfo,"",@"SHT_NOTE"
	.sectionflags	@"SHF_NOTE_NV_TKINFO"
	.tkinfo
        /*0018*/ 	.word	0x00000002
        /*0030*/ 	.string	""
        /*0030*/ 	.string	"ptxas"
        /*0030*/ 	.string	"Cuda compilation tools, release 13.0, V13.0.88"
        /*0030*/ 	.string	"Build cuda_13.0.r13.0/compiler.36424714_0"
        /*0030*/ 	.string	"-arch sm_100a -m 64 "



//--------------------- .note.nv.cuinfo           --------------------------
	.section	.note.nv.cuinfo,"",@"SHT_NOTE"
	.sectionflags	@"SHF_NOTE_NV_CUINFO"
        /*0018*/ 	.short	0x0002
        /*001a*/ 	.short	0x0064
        /*001c*/ 	.short	0x0082
	.zero		2


//--------------------- .nv.info                  --------------------------
	.section	.nv.info,"",@"SHT_CUDA_INFO"
	.align	4


	//----- nvinfo : EIATTR_REGCOUNT
	.align		4
        /*0000*/ 	.byte	0x04, 0x2f
        /*0002*/ 	.short	(.L_19 - .L_18)
	.align		4
.L_18:
        /*0004*/ 	.word	index@(_ZN7cutlass13device_kernelINS_4gemm6kernel13GemmUniversalIN4cute5tupleIJiiiiEEENS1_10collective13CollectiveMmaINS1_46MainloopSm100TmaUmmaWarpSpecializedBlockScaledILi5ELi2ELi2ENS5_IJNS4_1CILi1EEENSA_ILi8EEESB_EEEEENS5_IJNSA_ILi128EEESF_SF_EEENS5_IJNS_12float_e4m3_tENS_13float_ue8m0_tEEEENS5_IJNS5_IJlSB_lEEENS4_6LayoutINS5_IJNS5_IJNS5_IJNSA_ILi32EEENSA_ILi4EEEEEEiEEESP_NS5_IJSB_iEEEEEENS5_IJNS5_IJNS5_IJNSA_ILi16EEESN_EEEiEEENS5_IJNS5_IJNSA_ILi0EEESB_EEENSA_ILi512EEEEEENS5_IJSV_iEEEEEEEEEEESJ_S12_NS4_8TiledMMAINS4_8MMA_AtomIJNS4_21SM100_MMA_MXF8F6F4_SSISH_SH_fSI_Li128ELi128ELNS4_4UMMA5MajorE0ELS17_0ELNS16_7ScaleInE0ELS18_0EEEEEENSL_INS5_IJSB_SB_SB_EEENS5_IJSV_SV_SV_EEEEENS5_IJNS4_10UnderscoreES1E_S1E_EEEEENS5_IJNS4_23SM90_TMA_LOAD_MULTICASTES1H_EEENS5_IJNS4_14ComposedLayoutINS4_7SwizzleILi3ELi4ELi3EEENS4_18smem_ptr_flag_bitsILi8EEENSL_INS5_IJSC_SF_EEENS5_IJSF_SB_EEEEEEENSL_INS5_IJNS5_IJNS5_IJSO_SB_EEENS5_IJSM_SB_EEEEEESB_NS5_IJSN_SB_EEEEEENS5_IJNS5_IJNS5_IJST_SX_EEESW_EEESV_NS5_IJSB_SX_EEEEEEEEEEEvNS4_8identityENS5_IJNS4_13SM90_TMA_LOADES24_EEES22_vS23_EENS_8epilogue10collective18CollectiveEpilogueINS27_23Sm100TmaWarpSpecializedILi4ELi2ELi32ELb1ELb0EEEJSG_NS5_IJNSL_ISF_SB_EENSL_ISM_SB_EEEEENS_10bfloat16_tESK_S2F_SK_NS27_6fusion15FusionCallbacksIS2B_NS2G_17LinearCombinationIS2F_fS2F_fLNS_15FloatRoundStyleE2EEESG_S2E_JEEENS4_5SM1004TMEM4LOAD26SM100_TMEM_LOAD_32dp32b32xES24_NS1J_INS1K_ILi2ELi4ELi3EEENS1M_ILi16EEENSL_INS5_IJSC_SM_EEES1T_EEEENS4_39AutoVectorizingCopyWithAssumedAlignmentILi128EEENS4_14SM90_TMA_STOREES2U_S2W_S2W_EEEvvEEEEvNT_6ParamsE)
        /*0008*/ 	.word	0x0000006e


	//----- nvinfo : EIATTR_FRAME_SIZE
	.align		4
.L_19:
        /*000c*/ 	.byte	0x04, 0x11
        /*000e*/ 	.short	(.L_21 - .L_20)
	.align		4
.L_20:
        /*0010*/ 	.word	index@($__internal_2_$__cuda_sm10x_tcgen05_guardrail_trap_unallocated_columns_being_dealloced)
        /*0014*/ 	.word	0x00000000


	//----- nvinfo : EIATTR_FRAME_SIZE
	.align		4
.L_21:
        /*0018*/ 	.byte	0x04, 0x11
        /*001a*/ 	.short	(.L_23 - .L_22)
	.align		4
.L_22:
        /*001c*/ 	.word	index@($__internal_1_$__cuda_sm10x_tcgen05_guardrail_trap_phase_invalid_during_alloc)
        /*0020*/ 	.word	0x00000000


	//----- nvinfo : EIATTR_FRAME_SIZE
	.align		4
.L_23:
        /*0024*/ 	.byte	0x04, 0x11
        /*0026*/ 	.short	(.L_25 - .L_24)
	.align		4
.L_24:
        /*0028*/ 	.word	index@($__internal_0_$__cuda_sm10x_tcgen05_guardrail_trap_col_being_dealloced_not_returned_by_alloc)
        /*002c*/ 	.word	0x00000000


	//----- nvinfo : EIATTR_FRAME_SIZE
	.align		4
.L_25:
        /*0030*/ 	.byte	0x04, 0x11
        /*0032*/ 	.short	(.L_27 - .L_26)
	.align		4
.L_26:
        /*0034*/ 	.word	index@(_ZN7cutlass13device_kernelINS_4gemm6kernel13GemmUniversalIN4cute5tupleIJiiiiEEENS1_10collective13CollectiveMmaINS1_46MainloopSm100TmaUmmaWarpSpecializedBlockScaledILi5ELi2ELi2ENS5_IJNS4_1CILi1EEENSA_ILi8EEESB_EEEEENS5_IJNSA_ILi128EEESF_SF_EEENS5_IJNS_12float_e4m3_tENS_13float_ue8m0_tEEEENS5_IJNS5_IJlSB_lEEENS4_6LayoutINS5_IJNS5_IJNS5_IJNSA_ILi32EEENSA_ILi4EEEEEEiEEESP_NS5_IJSB_iEEEEEENS5_IJNS5_IJNS5_IJNSA_ILi16EEESN_EEEiEEENS5_IJNS5_IJNSA_ILi0EEESB_EEENSA_ILi512EEEEEENS5_IJSV_iEEEEEEEEEEESJ_S12_NS4_8TiledMMAINS4_8MMA_AtomIJNS4_21SM100_MMA_MXF8F6F4_SSISH_SH_fSI_Li128ELi128ELNS4_4UMMA5MajorE0ELS17_0ELNS16_7ScaleInE0ELS18_0EEEEEENSL_INS5_IJSB_SB_SB_EEENS5_IJSV_SV_SV_EEEEENS5_IJNS4_10UnderscoreES1E_S1E_EEEEENS5_IJNS4_23SM90_TMA_LOAD_MULTICASTES1H_EEENS5_IJNS4_14ComposedLayoutINS4_7SwizzleILi3ELi4ELi3EEENS4_18smem_ptr_flag_bitsILi8EEENSL_INS5_IJSC_SF_EEENS5_IJSF_SB_EEEEEEENSL_INS5_IJNS5_IJNS5_IJSO_SB_EEENS5_IJSM_SB_EEEEEESB_NS5_IJSN_SB_EEEEEENS5_IJNS5_IJNS5_IJST_SX_EEESW_EEESV_NS5_IJSB_SX_EEEEEEEEEEEvNS4_8identityENS5_IJNS4_13SM90_TMA_LOADES24_EEES22_vS23_EENS_8epilogue10collective18CollectiveEpilogueINS27_23Sm100TmaWarpSpecializedILi4ELi2ELi32ELb1ELb0EEEJSG_NS5_IJNSL_ISF_SB_EENSL_ISM_SB_EEEEENS_10bfloat16_tESK_S2F_SK_NS27_6fusion15FusionCallbacksIS2B_NS2G_17LinearCombinationIS2F_fS2F_fLNS_15FloatRoundStyleE2EEESG_S2E_JEEENS4_5SM1004TMEM4LOAD26SM100_TMEM_LOAD_32dp32b32xES24_NS1J_INS1K_ILi2ELi4ELi3EEENS1M_ILi16EEENSL_INS5_IJSC_SM_EEES1T_EEEENS4_39AutoVectorizingCopyWithAssumedAlignmentILi128EEENS4_14SM90_TMA_STOREES2U_S2W_S2W_EEEvvEEEEvNT_6ParamsE)
        /*0038*/ 	.word	0x00000000


	//----- nvinfo : EIATTR_MIN_STACK_SIZE
	.align		4
.L_27:
        /*003c*/ 	.byte	0x04, 0x12
        /*003e*/ 	.short	(.L_29 - .L_28)
	.align		4
.L_28:
        /*0040*/ 	.word	index@(_ZN7cutlass13device_kernelINS_4gemm6kernel13GemmUniversalIN4cute5tupleIJiiiiEEENS1_10collective13CollectiveMmaINS1_46MainloopSm100TmaUmmaWarpSpecializedBlockScaledILi5ELi2ELi2ENS5_IJNS4_1CILi1EEENSA_ILi8EEESB_EEEEENS5_IJNSA_ILi128EEESF_SF_EEENS5_IJNS_12float_e4m3_tENS_13float_ue8m0_tEEEENS5_IJNS5_IJlSB_lEEENS4_6LayoutINS5_IJNS5_IJNS5_IJNSA_ILi32EEENSA_ILi4EEEEEEiEEESP_NS5_IJSB_iEEEEEENS5_IJNS5_IJNS5_IJNSA_ILi16EEESN_EEEiEEENS5_IJNS5_IJNSA_ILi0EEESB_EEENSA_ILi512EEEEEENS5_IJSV_iEEEEEEEEEEESJ_S12_NS4_8TiledMMAINS4_8MMA_AtomIJNS4_21SM100_MMA_MXF8F6F4_SSISH_SH_fSI_Li128ELi128ELNS4_4UMMA5MajorE0ELS17_0ELNS16_7ScaleInE0ELS18_0EEEEEENSL_INS5_IJSB_SB_SB_EEENS5_IJSV_SV_SV_EEEEENS5_IJNS4_10UnderscoreES1E_S1E_EEEEENS5_IJNS4_23SM90_TMA_LOAD_MULTICASTES1H_EEENS5_IJNS4_14ComposedLayoutINS4_7SwizzleILi3ELi4ELi3EEENS4_18smem_ptr_flag_bitsILi8EEENSL_INS5_IJSC_SF_EEENS5_IJSF_SB_EEEEEEENSL_INS5_IJNS5_IJNS5_IJSO_SB_EEENS5_IJSM_SB_EEEEEESB_NS5_IJSN_SB_EEEEEENS5_IJNS5_IJNS5_IJST_SX_EEESW_EEESV_NS5_IJSB_SX_EEEEEEEEEEEvNS4_8identityENS5_IJNS4_13SM90_TMA_LOADES24_EEES22_vS23_EENS_8epilogue10collective18CollectiveEpilogueINS27_23Sm100TmaWarpSpecializedILi4ELi2ELi32ELb1ELb0EEEJSG_NS5_IJNSL_ISF_SB_EENSL_ISM_SB_EEEEENS_10bfloat16_tESK_S2F_SK_NS27_6fusion15FusionCallbacksIS2B_NS2G_17LinearCombinationIS2F_fS2F_fLNS_15FloatRoundStyleE2EEESG_S2E_JEEENS4_5SM1004TMEM4LOAD26SM100_TMEM_LOAD_32dp32b32xES24_NS1J_INS1K_ILi2ELi4ELi3EEENS1M_ILi16EEENSL_INS5_IJSC_SM_EEES1T_EEEENS4_39AutoVectorizingCopyWithAssumedAlignmentILi128EEENS4_14SM90_TMA_STOREES2U_S2W_S2W_EEEvvEEEEvNT_6ParamsE)
        /*0044*/ 	.word	0x00000000
.L_29:


//--------------------- .nv.compat                --------------------------
	.section	.nv.compat,"",@"SHT_CUDA_COMPAT_INFO"
	.align	4
        /*0000*/ 	.byte	0x02, 0x09, 0x01, 0x00, 0x02, 0x02, 0x02, 0x00, 0x02, 0x05, 0x05, 0x00, 0x03, 0x07, 0x01, 0x01
        /*0010*/ 	.byte	0x02, 0x03, 0x01, 0x00, 0x02, 0x06, 0x01, 0x00, 0x04, 0x0b, 0x08, 0x00, 0x09, 0x00, 0x00, 0x00
        /*0020*/ 	.byte	0x00, 0x00, 0x00, 0x00


//--------------------- .nv.info._ZN7cutlass13device_kernelINS_4gemm6kernel13GemmUniversalIN4cute5tupleIJiiiiEEENS1_10collective13CollectiveMmaINS1_46MainloopSm100TmaUmmaWarpSpecializedBlockScaledILi5ELi2ELi2ENS5_IJNS4_1CILi1EEENSA_ILi8EEESB_EEEEENS5_IJNSA_ILi128EEESF_SF_EEENS5_IJNS_12float_e4m3_tENS_13float_ue8m0_tEEEENS5_IJNS5_IJlSB_lEEENS4_6LayoutINS5_IJNS5_IJNS5_IJNSA_ILi32EEENSA_ILi4EEEEEEiEEESP_NS5_IJSB_iEEEEEENS5_IJNS5_IJNS5_IJNSA_ILi16EEESN_EEEiEEENS5_IJNS5_IJNSA_ILi0EEESB_EEENSA_ILi512EEEEEENS5_IJSV_iEEEEEEEEEEESJ_S12_NS4_8TiledMMAINS4_8MMA_AtomIJNS4_21SM100_MMA_MXF8F6F4_SSISH_SH_fSI_Li128ELi128ELNS4_4UMMA5MajorE0ELS17_0ELNS16_7ScaleInE0ELS18_0EEEEEENSL_INS5_IJSB_SB_SB_EEENS5_IJSV_SV_SV_EEEEENS5_IJNS4_10UnderscoreES1E_S1E_EEEEENS5_IJNS4_23SM90_TMA_LOAD_MULTICASTES1H_EEENS5_IJNS4_14ComposedLayoutINS4_7SwizzleILi3ELi4ELi3EEENS4_18smem_ptr_flag_bitsILi8EEENSL_INS5_IJSC_SF_EEENS5_IJSF_SB_EEEEEEENSL_INS5_IJNS5_IJNS5_IJSO_SB_EEENS5_IJSM_SB_EEEEEESB_NS5_IJSN_SB_EEEEEENS5_IJNS5_IJNS5_IJST_SX_EEESW_EEESV_NS5_IJSB_SX_EEEEEEEEEEEvNS4_8identityENS5_IJNS4_13SM90_TMA_LOADES24_EEES22_vS23_EENS_8epilogue10collective18CollectiveEpilogueINS27_23Sm100TmaWarpSpecializedILi4ELi2ELi32ELb1ELb0EEEJSG_NS5_IJNSL_ISF_SB_EENSL_ISM_SB_EEEEENS_10bfloat16_tESK_S2F_SK_NS27_6fusion15FusionCallbacksIS2B_NS2G_17LinearCombinationIS2F_fS2F_fLNS_15FloatRoundStyleE2EEESG_S2E_JEEENS4_5SM1004TMEM4LOAD26SM100_TMEM_LOAD_32dp32b32xES24_NS1J_INS1K_ILi2ELi4ELi3EEENS1M_ILi16EEENSL_INS5_IJSC_SM_EEES1T_EEEENS4_39AutoVectorizingCopyWithAssumedAlignmentILi128EEENS4_14SM90_TMA_STOREES2U_S2W_S2W_EEEvvEEEEvNT_6ParamsE --------------------------
	.section	.nv.info._ZN7cutlass13device_kernelINS_4gemm6kernel13GemmUniversalIN4cute5tupleIJiiiiEEENS1_10collective13CollectiveMmaINS1_46MainloopSm100TmaUmmaWarpSpecializedBlockScaledILi5ELi2ELi2ENS5_IJNS4_1CILi1EEENSA_ILi8EEESB_EEEEENS5_IJNSA_ILi128EEESF_SF_EEENS5_IJNS_12float_e4m3_tENS_13float_ue8m0_tEEEENS5_IJNS5_IJlSB_lEEENS4_6LayoutINS5_IJNS5_IJNS5_IJNSA_ILi32EEENSA_ILi4EEEEEEiEEESP_NS5_IJSB_iEEEEEENS5_IJNS5_IJNS5_IJNSA_ILi16EEESN_EEEiEEENS5_IJNS5_IJNSA_ILi0EEESB_EEENSA_ILi512EEEEEENS5_IJSV_iEEEEEEEEEEESJ_S12_NS4_8TiledMMAINS4_8MMA_AtomIJNS4_21SM100_MMA_MXF8F6F4_SSISH_SH_fSI_Li128ELi128ELNS4_4UMMA5MajorE0ELS17_0ELNS16_7ScaleInE0ELS18_0EEEEEENSL_INS5_IJSB_SB_SB_EEENS5_IJSV_SV_SV_EEEEENS5_IJNS4_10UnderscoreES1E_S1E_EEEEENS5_IJNS4_23SM90_TMA_LOAD_MULTICASTES1H_EEENS5_IJNS4_14ComposedLayoutINS4_7SwizzleILi3ELi4ELi3EEENS4_18smem_ptr_flag_bitsILi8EEENSL_INS5_IJSC_SF_EEENS5_IJSF_SB_EEEEEEENSL_INS5_IJNS5_IJNS5_IJSO_SB_EEENS5_IJSM_SB_EEEEEESB_NS5_IJSN_SB_EEEEEENS5_IJNS5_IJNS5_IJST_SX_EEESW_EEESV_NS5_IJSB_SX_EEEEEEEEEEEvNS4_8identityENS5_IJNS4_13SM90_TMA_LOADES24_EEES22_vS23_EENS_8epilogue10collective18CollectiveEpilogueINS27_23Sm100TmaWarpSpecializedILi4ELi2ELi32ELb1ELb0EEEJSG_NS5_IJNSL_ISF_SB_EENSL_ISM_SB_EEEEENS_10bfloat16_tESK_S2F_SK_NS27_6fusion15FusionCallbacksIS2B_NS2G_17LinearCombinationIS2F_fS2F_fLNS_15FloatRoundStyleE2EEESG_S2E_JEEENS4_5SM1004TMEM4LOAD26SM100_TMEM_LOAD_32dp32b32xES24_NS1J_INS1K_ILi2ELi4ELi3EEENS1M_ILi16EEENSL_INS5_IJSC_SM_EEES1T_EEEENS4_39AutoVectorizingCopyWithAssumedAlignmentILi128EEENS4_14SM90_TMA_STOREES2U_S2W_S2W_EEEvvEEEEvNT_6ParamsE,"",@"SHT_CUDA_INFO"
	.sectionflags	@""
	.align	4


	//----- nvinfo : EIATTR_CUDA_API_VERSION
	.align		4
        /*0000*/ 	.byte	0x04, 0x37
        /*0002*/ 	.short	(.L_31 - .L_30)
.L_30:
        /*0004*/ 	.word	0x00000082


	//----- nvinfo : EIATTR_KPARAM_INFO
	.align		4
.L_31:
        /*0008*/ 	.byte	0x04, 0x17
        /*000a*/ 	.short	(.L_33 - .L_32)
.L_32:
        /*000c*/ 	.word	0x00000000
        /*0010*/ 	.short	0x0000
        /*0012*/ 	.short	0x0000
        /*0014*/ 	.byte	0x00, 0xf0, 0x01, 0x30


	//----- nvinfo : EIATTR_AT_ENTRY_FRAGMENTS
	.align		4
.L_33:
        /*0018*/ 	.byte	0x04, 0x4f
        /*001a*/ 	.short	(.L_35 - .L_34)


	//   ....[0]....
.L_34:
        /*001c*/ 	.word	0x00000006


	//----- nvinfo : EIATTR_RESERVED_SMEM_USED
	.align		4
.L_35:
        /*0020*/ 	.byte	0x01, 0x41
	.zero		2


	//----- nvinfo : EIATTR_SPARSE_MMA_MASK
	.align		4
        /*0024*/ 	.byte	0x03, 0x50
        /*0026*/ 	.short	0x0000


	//----- nvinfo : EIATTR_TCGEN05_1CTA_USED
	.align		4
        /*0028*/ 	.byte	0x01, 0x51
	.zero		2


	//----- nvinfo : EIATTR_MAXREG_COUNT
	.align		4
        /*002c*/ 	.byte	0x03, 0x1b
        /*002e*/ 	.short	0x00ff


	//----- nvinfo : EIATTR_NUM_BARRIERS
	.align		4
        /*0030*/ 	.byte	0x02, 0x4c
        /*0032*/ 	.byte	0x07
	.zero		1


	//----- nvinfo : EIATTR_EXTERNS
	.align		4
        /*0034*/ 	.byte	0x04, 0x0f
        /*0036*/ 	.short	(.L_37 - .L_36)


	//   ....[0]....
	.align		4
.L_36:
        /*0038*/ 	.word	index@(__assertfail)


	//----- nvinfo : EIATTR_MERCURY_ISA_VERSION
	.align		4
.L_37:
        /*003c*/ 	.byte	0x03, 0x5f
        /*003e*/ 	.short	0x0101


	//----- nvinfo : EIATTR_INT_WARP_WIDE_INSTR_OFFSETS
	.align		4
        /*0040*/ 	.byte	0x04, 0x31
        /*0042*/ 	.short	(.L_39 - .L_38)


	//   ....[0]....
.L_38:
        /*0044*/ 	.word	0x00002470


	//   ....[1]....
        /*0048*/ 	.word	0x00004100


	//   ....[2]....
        /*004c*/ 	.word	0x00004130


	//   ....[3]....
        /*0050*/ 	.word	0x00004180


	//   ....[4]....
        /*0054*/ 	.word	0x00004a40


	//   ....[5]....
        /*0058*/ 	.word	0x00004aa0


	//   ....[6]....
        /*005c*/ 	.word	0x00004b90


	//   ....[7]....
        /*0060*/ 	.word	0x00004c00


	//   ....[8]....
        /*0064*/ 	.word	0x00004d10


	//   ....[9]....
        /*0068*/ 	.word	0x00004da0


	//   ....[10]....
        /*006c*/ 	.word	0x00004f70


	//   ....[11]....
        /*0070*/ 	.word	0x00005020


	//----- nvinfo : EIATTR_COOP_GROUP_MASK_REGIDS
	.align		4
.L_39:
        /*0074*/ 	.byte	0x04, 0x29
        /*0076*/ 	.short	(.L_41 - .L_40)


	//   ....[0]....
.L_40:
        /*0078*/ 	.word	0xffffffff


	//   ....[1]....
        /*007c*/ 	.word	0xffffffff


	//   ....[2]....
        /*0080*/ 	.word	0xffffffff


	//   ....[3]....
        /*0084*/ 	.word	0xffffffff


	//   ....[4]....
        /*0088*/ 	.word	0xffffffff


	//   ....[5]....
        /*008c*/ 	.word	0xffffffff


	//   ....[6]....
        /*0090*/ 	.word	0xffffffff


	//   ....[7]....
        /*0094*/ 	.word	0xffffffff


	//   ....[8]....
        /*0098*/ 	.word	0xffffffff


	//   ....[9]....
        /*009c*/ 	.word	0xffffffff


	//   ....[10]....
        /*00a0*/ 	.word	0xffffffff


	//   ....[11]....
        /*00a4*/ 	.word	0xffffffff


	//   ....[12]....
        /*00a8*/ 	.word	0xffffffff


	//   ....[13]....
        /*00ac*/ 	.word	0xffffffff


	//----- nvinfo : EIATTR_COOP_GROUP_INSTR_OFFSETS
	.align		4
.L_41:
        /*00b0*/ 	.byte	0x04, 0x28
        /*00b2*/ 	.short	(.L_43 - .L_42)


	//   ....[0]....
.L_42:
        /*00b4*/ 	.word	0x00000090


	//   ....[1]....
        /*00b8*/ 	.word	0x00000530


	//   ....[2]....
        /*00bc*/ 	.word	0x00000700


	//   ....[3]....
        /*00c0*/ 	.word	0x000008a0


	//   ....[4]....
        /*00c4*/ 	.word	0x000009a0


	//   ....[5]....
        /*00c8*/ 	.word	0x00000b10


	//   ....[6]....
        /*00cc*/ 	.word	0x00000c70


	//   ....[7]....
        /*00d0*/ 	.word	0x00000e20


	//   ....[8]....
        /*00d4*/ 	.word	0x00002350


	//   ....[9]....
        /*00d8*/ 	.word	0x000031d0


	//   ....[10]....
        /*00dc*/ 	.word	0x000033e0


	//   ....[11]....
        /*00e0*/ 	.word	0x00003410


	//   ....[12]....
        /*00e4*/ 	.word	0x00003ff0


	//   ....[13]....
        /*00e8*/ 	.word	0x00004220


	//----- nvinfo : EIATTR_VRC_CTA_INIT_COUNT
	.align		4
.L_43:
        /*00ec*/ 	.byte	0x02, 0x4a
        /*00ee*/ 	.byte	0x80
	.zero		1


	//----- nvinfo : EIATTR_SYSCALL_OFFSETS
	.align		4
        /*00f0*/ 	.byte	0x04, 0x46
        /*00f2*/ 	.short	(.L_45 - .L_44)


	//   ....[0]....
.L_44:
        /*00f4*/ 	.word	0x00005b40


	//   ....[1]....
        /*00f8*/ 	.word	0x00005c30


	//   ....[2]....
        /*00fc*/ 	.word	0x000063a0


	//   ....[3]....
        /*0100*/ 	.word	0x00007020


	//   ....[4]....
        /*0104*/ 	.word	0x00007c70


	//   ....[5]....
        /*0108*/ 	.word	0x000088c0


	//----- nvinfo : EIATTR_MBARRIER_INSTR_OFFSETS
	.align		4
.L_45:
        /*010c*/ 	.byte	0x04, 0x39
        /*010e*/ 	.short	(.L_47 - .L_46)


	//   ....[0]....
.L_46:
        /*0110*/ 	.word	0x00000650
        /*0114*/ 	.word	0x000000ff
        /*0118*/ 	.word	0x00000000
        /*011c*/ 	.short	0x0100
        /*011e*/ 	.byte	0x06
	.zero		1


	//   ....[1]....
        /*0120*/ 	.word	0x00000660
        /*0124*/ 	.word	0x000000ff
        /*0128*/ 	.word	0x00000028
        /*012c*/ 	.short	0x0100
        /*012e*/ 	.byte	0x06
	.zero		1


	//   ....[2]....
        /*0130*/ 	.word	0x00000670
        /*0134*/ 	.word	0x000000ff
        /*0138*/ 	.word	0x00000008
        /*013c*/ 	.short	0x0100
        /*013e*/ 	.byte	0x06
	.zero		1


	//   ....[3]....
        /*0140*/ 	.word	0x00000680
        /*0144*/ 	.word	0x000000ff
        /*0148*/ 	.word	0x00000030
        /*014c*/ 	.short	0x0100
        /*014e*/ 	.byte	0x06
	.zero		1


	//   ....[4]....
        /*0150*/ 	.word	0x00000690
        /*0154*/ 	.word	0x000000ff
        /*0158*/ 	.word	0x00000010
        /*015c*/ 	.short	0x0100
        /*015e*/ 	.byte	0x06
	.zero		1


	//   ....[5]....
        /*0160*/ 	.word	0x000006a0
        /*0164*/ 	.word	0x000000ff
        /*0168*/ 	.word	0x00000038
        /*016c*/ 	.short	0x0100
        /*016e*/ 	.byte	0x06
	.zero		1


	//   ....[6]....
        /*0170*/ 	.word	0x000006b0
        /*0174*/ 	.word	0x000000ff
        /*0178*/ 	.word	0x00000018
        /*017c*/ 	.short	0x0100
        /*017e*/ 	.byte	0x06
	.zero		1


	//   ....[7]....
        /*0180*/ 	.word	0x000006c0
        /*0184*/ 	.word	0x000000ff
        /*0188*/ 	.word	0x00000040
        /*018c*/ 	.short	0x0100
        /*018e*/ 	.byte	0x06
	.zero		1


	//   ....[8]....
        /*0190*/ 	.word	0x000006d0
        /*0194*/ 	.word	0x000000ff
        /*0198*/ 	.word	0x00000020
        /*019c*/ 	.short	0x0100
        /*019e*/ 	.byte	0x06
	.zero		1


	//   ....[9]....
        /*01a0*/ 	.word	0x000006e0
        /*01a4*/ 	.word	0x000000ff
        /*01a8*/ 	.word	0x00000048
        /*01ac*/ 	.short	0x0100
        /*01ae*/ 	.byte	0x06
	.zero		1


	//   ....[10]....
        /*01b0*/ 	.word	0x00000810
        /*01b4*/ 	.word	0x000000ff
        /*01b8*/ 	.word	0x00000050
        /*01bc*/ 	.short	0x0100
        /*01be*/ 	.byte	0x06
	.zero		1


	//   ....[11]....
        /*01c0*/ 	.word	0x00000820
        /*01c4*/ 	.word	0x000000ff
        /*01c8*/ 	.word	0x00000070
        /*01cc*/ 	.short	0x0100
        /*01ce*/ 	.byte	0x06
	.zero		1


	//   ....[12]....
        /*01d0*/ 	.word	0x00000830
        /*01d4*/ 	.word	0x000000ff
        /*01d8*/ 	.word	0x00000058
        /*01dc*/ 	.short	0x0100
        /*01de*/ 	.byte	0x06
	.zero		1


	//   ....[13]....
        /*01e0*/ 	.word	0x00000840
        /*01e4*/ 	.word	0x000000ff
        /*01e8*/ 	.word	0x00000078
        /*01ec*/ 	.short	0x0100
        /*01ee*/ 	.byte	0x06
	.zero		1


	//   ....[14]....
        /*01f0*/ 	.word	0x00000850
        /*01f4*/ 	.word	0x000000ff
        /*01f8*/ 	.word	0x00000060
        /*01fc*/ 	.short	0x0100
        /*01fe*/ 	.byte	0x06
	.zero		1


	//   ....[15]....
        /*0200*/ 	.word	0x00000860
        /*0204*/ 	.word	0x000000ff
        /*0208*/ 	.word	0x00000080
        /*020c*/ 	.short	0x0100
        /*020e*/ 	.byte	0x06
	.zero		1


	//   ....[16]....
        /*0210*/ 	.word	0x00000870
        /*0214*/ 	.word	0x000000ff
        /*0218*/ 	.word	0x00000068
        /*021c*/ 	.short	0x0100
        /*021e*/ 	.byte	0x06
	.zero		1


	//   ....[17]....
        /*0220*/ 	.word	0x00000880
        /*0224*/ 	.word	0x000000ff
        /*0228*/ 	.word	0x00000088
        /*022c*/ 	.short	0x0100
        /*022e*/ 	.byte	0x06
	.zero		1


	//   ....[18]....
        /*0230*/ 	.word	0x00000970
        /*0234*/ 	.word	0x000000ff
        /*0238*/ 	.word	0x00000090
        /*023c*/ 	.short	0x0100
        /*023e*/ 	.byte	0x05
	.zero		1


	//   ....[19]....
        /*0240*/ 	.word	0x00000980
        /*0244*/ 	.word	0x000000ff
        /*0248*/ 	.word	0x00000098
        /*024c*/ 	.short	0x0100
        /*024e*/ 	.byte	0x05
	.zero		1


	//   ....[20]....
        /*0250*/ 	.word	0x00000ac0
        /*0254*/ 	.word	0x000000ff
        /*0258*/ 	.word	0x000000a0
        /*025c*/ 	.short	0x0100
        /*025e*/ 	.byte	0x05
	.zero		1


	//   ....[21]....
        /*0260*/ 	.word	0x00000ad0
        /*0264*/ 	.word	0x000000ff
        /*0268*/ 	.word	0x000000b0
        /*026c*/ 	.short	0x0100
        /*026e*/ 	.byte	0x05
	.zero		1


	//   ....[22]....
        /*0270*/ 	.word	0x00000ae0
        /*0274*/ 	.word	0x000000ff
        /*0278*/ 	.word	0x000000a8
        /*027c*/ 	.short	0x0100
        /*027e*/ 	.byte	0x05
	.zero		1


	//   ....[23]....
        /*0280*/ 	.word	0x00000af0
        /*0284*/ 	.word	0x000000ff
        /*0288*/ 	.word	0x000000b8
        /*028c*/ 	.short	0x0100
        /*028e*/ 	.byte	0x05
	.zero		1


	//   ....[24]....
        /*0290*/ 	.word	0x00000c20
        /*0294*/ 	.word	0x000000ff
        /*0298*/ 	.word	0x000000c0
        /*029c*/ 	.short	0x0100
        /*029e*/ 	.byte	0x06
	.zero		1


	//   ....[25]....
        /*02a0*/ 	.word	0x00000c30
        /*02a4*/ 	.word	0x000000ff
        /*02a8*/ 	.word	0x000000d0
        /*02ac*/ 	.short	0x0100
        /*02ae*/ 	.byte	0x06
	.zero		1


	//   ....[26]....
        /*02b0*/ 	.word	0x00000c40
        /*02b4*/ 	.word	0x000000ff
        /*02b8*/ 	.word	0x000000c8
        /*02bc*/ 	.short	0x0100
        /*02be*/ 	.byte	0x06
	.zero		1


	//   ....[27]....
        /*02c0*/ 	.word	0x00000c50
        /*02c4*/ 	.word	0x000000ff
        /*02c8*/ 	.word	0x000000d8
        /*02cc*/ 	.short	0x0100
        /*02ce*/ 	.byte	0x06
	.zero		1


	//   ....[28]....
        /*02d0*/ 	.word	0x00000d40
        /*02d4*/ 	.word	0x000000ff
        /*02d8*/ 	.word	0x000000e0
        /*02dc*/ 	.short	0x0100
        /*02de*/ 	.byte	0x05
	.zero		1


	//   ....[29]....
        /*02e0*/ 	.word	0x00000d50
        /*02e4*/ 	.word	0x000000ff
        /*02e8*/ 	.word	0x000000f0
        /*02ec*/ 	.short	0x0100
        /*02ee*/ 	.byte	0x05
	.zero		1


	//   ....[30]....
        /*02f0*/ 	.word	0x00000d60
        /*02f4*/ 	.word	0x000000ff
        /*02f8*/ 	.word	0x000000e8
        /*02fc*/ 	.short	0x0100
        /*02fe*/ 	.byte	0x05
	.zero		1


	//   ....[31]....
        /*0300*/ 	.word	0x00000d70
        /*0304*/ 	.word	0x000000ff
        /*0308*/ 	.word	0x000000f8
        /*030c*/ 	.short	0x0100
        /*030e*/ 	.byte	0x05
	.zero		1


	//   ....[32]....
        /*0310*/ 	.word	0x00001930
        /*0314*/ 	.word	0x00000002
        /*0318*/ 	.word	0x000000f0
        /*031c*/ 	.short	0x010a
        /*031e*/ 	.byte	0xff
	.zero		1


	//   ....[33]....
        /*0320*/ 	.word	0x00001960
        /*0324*/ 	.word	0x00000002
        /*0328*/ 	.word	0x000000e0
        /*032c*/ 	.short	0x0101
        /*032e*/ 	.byte	0xff
	.zero		1


	//   ....[34]....
        /*0330*/ 	.word	0x00001a30
        /*0334*/ 	.word	0x000000ff
        /*0338*/ 	.word	0x00000028
        /*033c*/ 	.short	0x010a
        /*033e*/ 	.byte	0x08
	.zero		1


	//   ....[35]....
        /*0340*/ 	.word	0x00001ab0
        /*0344*/ 	.word	0x000000ff
        /*0348*/ 	.word	0x00000028
        /*034c*/ 	.short	0x010a
        /*034e*/ 	.byte	0x29
	.zero		1


	//   ....[36]....
        /*0350*/ 	.word	0x00001bf0
        /*0354*/ 	.word	0x000000ff
        /*0358*/ 	.word	0x00000028
        /*035c*/ 	.short	0x010a
        /*035e*/ 	.byte	0x08
	.zero		1


	//   ....[37]....
        /*0360*/ 	.word	0x00001eb0
        /*0364*/ 	.word	0x000000ff
        /*0368*/ 	.word	0x00000098
        /*036c*/ 	.short	0x0101
        /*036e*/ 	.byte	0x06
	.zero		1


	//   ....[38]....
        /*0370*/ 	.word	0x00001ed0
        /*0374*/ 	.word	0x000000ff
        /*0378*/ 	.word	0x00000028
        /*037c*/ 	.short	0x010a
        /*037e*/ 	.byte	0x08
	.zero		1


	//   ....[39]....
        /*0380*/ 	.word	0x00001f50
        /*0384*/ 	.word	0x000000ff
        /*0388*/ 	.word	0x00000028
        /*038c*/ 	.short	0x010a
        /*038e*/ 	.byte	0x29
	.zero		1


	//   ....[40]....
        /*0390*/ 	.word	0x00002090
        /*0394*/ 	.word	0x000000ff
        /*0398*/ 	.word	0x00000028
        /*039c*/ 	.short	0x010a
        /*039e*/ 	.byte	0x08
	.zero		1


	//   ....[41]....
        /*03a0*/ 	.word	0x00002380
        /*03a4*/ 	.word	0x00000002
        /*03a8*/ 	.word	0x000000a0
        /*03ac*/ 	.short	0x010a
        /*03ae*/ 	.byte	0xff
	.zero		1


	//   ....[42]....
        /*03b0*/ 	.word	0x00002440
        /*03b4*/ 	.word	0x00000002
        /*03b8*/ 	.word	0x00000000
        /*03bc*/ 	.short	0x0101
        /*03be*/ 	.byte	0xff
	.zero		1


	//   ....[43]....
        /*03c0*/ 	.word	0x000029c0
        /*03c4*/ 	.word	0x000000ff
        /*03c8*/ 	.word	0x00000000
        /*03cc*/ 	.short	0x010a
        /*03ce*/ 	.byte	0x04
	.zero		1


	//   ....[44]....
        /*03d0*/ 	.word	0x00002a50
        /*03d4*/ 	.word	0x000000ff
        /*03d8*/ 	.word	0x00000000
        /*03dc*/ 	.short	0x010a
        /*03de*/ 	.byte	0x04
	.zero		1


	//   ....[45]....
        /*03e0*/ 	.word	0x00002ae0
        /*03e4*/ 	.word	0x000000ff
        /*03e8*/ 	.word	0x00000000
        /*03ec*/ 	.short	0x010a
        /*03ee*/ 	.byte	0x04
	.zero		1


	//   ....[46]....
        /*03f0*/ 	.word	0x00002b70
        /*03f4*/ 	.word	0x000000ff
        /*03f8*/ 	.word	0x00000000
        /*03fc*/ 	.short	0x010a
        /*03fe*/ 	.byte	0x04
	.zero		1


	//   ....[47]....
        /*0400*/ 	.word	0x00002c10
        /*0404*/ 	.word	0x00000000
        /*0408*/ 	.word	0x00000000
        /*040c*/ 	.short	0x010a
        /*040e*/ 	.byte	0xff
	.zero		1


	//   ....[48]....
        /*0410*/ 	.word	0x00002d30
        /*0414*/ 	.word	0x00000000
        /*0418*/ 	.word	0x000000e0
        /*041c*/ 	.short	0x010a
        /*041e*/ 	.byte	0xff
	.zero		1


	//   ....[49]....
        /*0420*/ 	.word	0x00002da0
        /*0424*/ 	.word	0x00000000
        /*0428*/ 	.word	0x00000000
        /*042c*/ 	.short	0x0101
        /*042e*/ 	.byte	0xff
	.zero		1


	//   ....[50]....
        /*0430*/ 	.word	0x00002dc0
        /*0434*/ 	.word	0x000000ff
        /*0438*/ 	.word	0x000000b0
        /*043c*/ 	.short	0x010a
        /*043e*/ 	.byte	0x05
	.zero		1


	//   ....[51]....
        /*0440*/ 	.word	0x00002ee0
        /*0444*/ 	.word	0x00000000
        /*0448*/ 	.word	0x000000a0
        /*044c*/ 	.short	0x010a
        /*044e*/ 	.byte	0xff
	.zero		1


	//   ....[52]....
        /*0450*/ 	.word	0x00002fe0
        /*0454*/ 	.word	0x00000000
        /*0458*/ 	.word	0x00000000
        /*045c*/ 	.short	0x0101
        /*045e*/ 	.byte	0xff
	.zero		1


	//   ....[53]....
        /*0460*/ 	.word	0x00003070
        /*0464*/ 	.word	0x000000ff
        /*0468*/ 	.word	0x000000b0
        /*046c*/ 	.short	0x0106
        /*046e*/ 	.byte	0x05
	.zero		1


	//   ....[54]....
        /*0470*/ 	.word	0x00003090
        /*0474*/ 	.word	0x000000ff
        /*0478*/ 	.word	0x000000b0
        /*047c*/ 	.short	0x010a
        /*047e*/ 	.byte	0x05
	.zero		1


	//   ....[55]....
        /*0480*/ 	.word	0x00003120
        /*0484*/ 	.word	0x000000ff
        /*0488*/ 	.word	0x000000b0
        /*048c*/ 	.short	0x0106
        /*048e*/ 	.byte	0x04
	.zero		1


	//   ....[56]....
        /*0490*/ 	.word	0x00003160
        /*0494*/ 	.word	0x00000000
        /*0498*/ 	.word	0x000000b0
        /*049c*/ 	.short	0x010a
        /*049e*/ 	.byte	0xff
	.zero		1


	//   ....[57]....
        /*04a0*/ 	.word	0x000038f0
        /*04a4*/ 	.word	0x00000000
        /*04a8*/ 	.word	0x000000a0
        /*04ac*/ 	.short	0x010a
        /*04ae*/ 	.byte	0xff
	.zero		1


	//   ....[58]....
        /*04b0*/ 	.word	0x00003a00
        /*04b4*/ 	.word	0x00000003
        /*04b8*/ 	.word	0x00000000
        /*04bc*/ 	.short	0x0101
        /*04be*/ 	.byte	0xff
	.zero		1


	//   ....[59]....
        /*04c0*/ 	.word	0x00003a10
        /*04c4*/ 	.word	0x000000ff
        /*04c8*/ 	.word	0x00000000
        /*04cc*/ 	.short	0x010a
        /*04ce*/ 	.byte	0x0e
	.zero		1


	//   ....[60]....
        /*04d0*/ 	.word	0x00003a30
        /*04d4*/ 	.word	0x000000ff
        /*04d8*/ 	.word	0x000000d0
        /*04dc*/ 	.short	0x010a
        /*04de*/ 	.byte	0x0f
	.zero		1


	//   ....[61]....
        /*04e0*/ 	.word	0x00003b00
        /*04e4*/ 	.word	0x000000ff
        /*04e8*/ 	.word	0x00000000
        /*04ec*/ 	.short	0x010a
        /*04ee*/ 	.byte	0x0e
	.zero		1


	//   ....[62]....
        /*04f0*/ 	.word	0x00003c30
        /*04f4*/ 	.word	0x000000ff
        /*04f8*/ 	.word	0x00000000
        /*04fc*/ 	.short	0x010a
        /*04fe*/ 	.byte	0x26
	.zero		1


	//   ....[63]....
        /*0500*/ 	.word	0x00003f40
        /*0504*/ 	.word	0x000000ff
        /*0508*/ 	.word	0x00000000
        /*050c*/ 	.short	0x010a
        /*050e*/ 	.byte	0x05
	.zero		1


	//   ....[64]....
        /*0510*/ 	.word	0x00003fd0
        /*0514*/ 	.word	0x000000ff
        /*0518*/ 	.word	0x00000000
        /*051c*/ 	.short	0x010a
        /*051e*/ 	.byte	0x06
	.zero		1


	//   ....[65]....
        /*0520*/ 	.word	0x00004400
        /*0524*/ 	.word	0x00000000
        /*0528*/ 	.word	0x000000a0
        /*052c*/ 	.short	0x010a
        /*052e*/ 	.byte	0xff
	.zero		1


	//   ....[66]....
        /*0530*/ 	.word	0x00004530
        /*0534*/ 	.word	0x00000000
        /*0538*/ 	.word	0x00000000
        /*053c*/ 	.short	0x0101
        /*053e*/ 	.byte	0xff
	.zero		1


	//   ....[67]....
        /*0540*/ 	.word	0x00004850
        /*0544*/ 	.word	0x000000ff
        /*0548*/ 	.word	0x00000098
        /*054c*/ 	.short	0x010a
        /*054e*/ 	.byte	0x04
	.zero		1


	//   ....[68]....
        /*0550*/ 	.word	0x000049c0
        /*0554*/ 	.word	0x000000ff
        /*0558*/ 	.word	0x00000070
        /*055c*/ 	.short	0x010a
        /*055e*/ 	.byte	0x04
	.zero		1


	//   ....[69]....
        /*0560*/ 	.word	0x00004b40
        /*0564*/ 	.word	0x000000ff
        /*0568*/ 	.word	0x00000050
        /*056c*/ 	.short	0x010b
        /*056e*/ 	.byte	0x04
	.zero		1


	//   ....[70]....
        /*0570*/ 	.word	0x00004b50
        /*0574*/ 	.word	0x000000ff
        /*0578*/ 	.word	0x00000000
        /*057c*/ 	.short	0x0101
        /*057e*/ 	.byte	0x06
	.zero		1


	//   ....[71]....
        /*0580*/ 	.word	0x00004b60
        /*0584*/ 	.word	0x000000ff
        /*0588*/ 	.word	0x00000078
        /*058c*/ 	.short	0x010a
        /*058e*/ 	.byte	0x04
	.zero		1


	//   ....[72]....
        /*0590*/ 	.word	0x00004cb0
        /*0594*/ 	.word	0x000000ff
        /*0598*/ 	.word	0x00000058
        /*059c*/ 	.short	0x010b
        /*059e*/ 	.byte	0x04
	.zero		1


	//   ....[73]....
        /*05a0*/ 	.word	0x00004cc0
        /*05a4*/ 	.word	0x000000ff
        /*05a8*/ 	.word	0x00000000
        /*05ac*/ 	.short	0x0101
        /*05ae*/ 	.byte	0x06
	.zero		1


	//   ....[74]....
        /*05b0*/ 	.word	0x00004cd0
        /*05b4*/ 	.word	0x000000ff
        /*05b8*/ 	.word	0x00000080
        /*05bc*/ 	.short	0x010a
        /*05be*/ 	.byte	0x04
	.zero		1


	//   ....[75]....
        /*05c0*/ 	.word	0x00004e50
        /*05c4*/ 	.word	0x000000ff
        /*05c8*/ 	.word	0x00000060
        /*05cc*/ 	.short	0x010b
        /*05ce*/ 	.byte	0x04
	.zero		1


	//   ....[76]....
        /*05d0*/ 	.word	0x00004e90
        /*05d4*/ 	.word	0x000000ff
        /*05d8*/ 	.word	0x00000000
        /*05dc*/ 	.short	0x0101
        /*05de*/ 	.byte	0x06
	.zero		1


	//   ....[77]....
        /*05e0*/ 	.word	0x00004ed0
        /*05e4*/ 	.word	0x000000ff
        /*05e8*/ 	.word	0x00000088
        /*05ec*/ 	.short	0x010a
        /*05ee*/ 	.byte	0x04
	.zero		1


	//   ....[78]....
        /*05f0*/ 	.word	0x00005120
        /*05f4*/ 	.word	0x000000ff
        /*05f8*/ 	.word	0x00000068
        /*05fc*/ 	.short	0x010b
        /*05fe*/ 	.byte	0x04
	.zero		1


	//   ....[79]....
        /*0600*/ 	.word	0x00005140
        /*0604*/ 	.word	0x000000ff
        /*0608*/ 	.word	0x00000000
        /*060c*/ 	.short	0x0101
        /*060e*/ 	.byte	0x05
	.zero		1


	//   ....[80]....
        /*0610*/ 	.word	0x00005170
        /*0614*/ 	.word	0x000000ff
        /*0618*/ 	.word	0x00000070
        /*061c*/ 	.short	0x010a
        /*061e*/ 	.byte	0x04
	.zero		1


	//   ....[81]....
        /*0620*/ 	.word	0x00005190
        /*0624*/ 	.word	0x000000ff
        /*0628*/ 	.word	0x00000078
        /*062c*/ 	.short	0x010a
        /*062e*/ 	.byte	0x04
	.zero		1


	//   ....[82]....
        /*0630*/ 	.word	0x000051b0
        /*0634*/ 	.word	0x000000ff
        /*0638*/ 	.word	0x00000080
        /*063c*/ 	.short	0x010a
        /*063e*/ 	.byte	0x04
	.zero		1


	//   ....[83]....
        /*0640*/ 	.word	0x000051f0
        /*0644*/ 	.word	0x00000000
        /*0648*/ 	.word	0x00000088
        /*064c*/ 	.short	0x010a
        /*064e*/ 	.byte	0xff
	.zero		1


	//   ....[84]....
        /*0650*/ 	.word	0x00005520
        /*0654*/ 	.word	0x00000000
        /*0658*/ 	.word	0x000000a0
        /*065c*/ 	.short	0x010a
        /*065e*/ 	.byte	0xff
	.zero		1


	//   ....[85]....
        /*0660*/ 	.word	0x00005630
        /*0664*/ 	.word	0x00000000
        /*0668*/ 	.word	0x00000000
        /*066c*/ 	.short	0x0101
        /*066e*/ 	.byte	0xff
	.zero		1


	//   ....[86]....
        /*0670*/ 	.word	0x00006060
        /*0674*/ 	.word	0x000000ff
        /*0678*/ 	.word	0x00000050
        /*067c*/ 	.short	0x010a
        /*067e*/ 	.byte	0x31
	.zero		1


	//   ....[87]....
        /*0680*/ 	.word	0x000060a0
        /*0684*/ 	.word	0x00000040
        /*0688*/ 	.word	0x000000c0
        /*068c*/ 	.short	0x010a
        /*068e*/ 	.byte	0xff
	.zero		1


	//   ....[88]....
        /*0690*/ 	.word	0x00006190
        /*0694*/ 	.word	0x000000ff
        /*0698*/ 	.word	0x00000050
        /*069c*/ 	.short	0x010a
        /*069e*/ 	.byte	0x31
	.zero		1


	//   ....[89]....
        /*06a0*/ 	.word	0x00006280
        /*06a4*/ 	.word	0x00000040
        /*06a8*/ 	.word	0x000000c0
        /*06ac*/ 	.short	0x010a
        /*06ae*/ 	.byte	0xff
	.zero		1


	//   ....[90]....
        /*06b0*/ 	.word	0x00006d50
        /*06b4*/ 	.word	0x00000000
        /*06b8*/ 	.word	0x00000000
        /*06bc*/ 	.short	0x0101
        /*06be*/ 	.byte	0xff
	.zero		1


	//   ....[91]....
        /*06c0*/ 	.word	0x00006d60
        /*06c4*/ 	.word	0x00000002
        /*06c8*/ 	.word	0x00000050
        /*06cc*/ 	.short	0x010a
        /*06ce*/ 	.byte	0xff
	.zero		1


	//   ....[92]....
        /*06d0*/ 	.word	0x00006e40
        /*06d4*/ 	.word	0x00000002
        /*06d8*/ 	.word	0x00000050
        /*06dc*/ 	.short	0x010a
        /*06de*/ 	.byte	0xff
	.zero		1


	//   ....[93]....
        /*06e0*/ 	.word	0x000079a0
        /*06e4*/ 	.word	0x00000048
        /*06e8*/ 	.word	0x00000000
        /*06ec*/ 	.short	0x0101
        /*06ee*/ 	.byte	0xff
	.zero		1


	//   ....[94]....
        /*06f0*/ 	.word	0x000079c0
        /*06f4*/ 	.word	0x00000000
        /*06f8*/ 	.word	0x00000050
        /*06fc*/ 	.short	0x010a
        /*06fe*/ 	.byte	0xff
	.zero		1


	//   ....[95]....
        /*0700*/ 	.word	0x00007a90
        /*0704*/ 	.word	0x00000000
        /*0708*/ 	.word	0x00000050
        /*070c*/ 	.short	0x010a
        /*070e*/ 	.byte	0xff
	.zero		1


	//   ....[96]....
        /*0710*/ 	.word	0x000085f0
        /*0714*/ 	.word	0x00000048
        /*0718*/ 	.word	0x00000000
        /*071c*/ 	.short	0x0101
        /*071e*/ 	.byte	0xff
	.zero		1


	//   ....[97]....
        /*0720*/ 	.word	0x00008610
        /*0724*/ 	.word	0x00000000
        /*0728*/ 	.word	0x00000050
        /*072c*/ 	.short	0x010a
        /*072e*/ 	.byte	0xff
	.zero		1


	//   ....[98]....
        /*0730*/ 	.word	0x000086e0
        /*0734*/ 	.word	0x00000000
        /*0738*/ 	.word	0x00000050
        /*073c*/ 	.short	0x010a
        /*073e*/ 	.byte	0xff
	.zero		1


	//   ....[99]....
        /*0740*/ 	.word	0x00008a40
        /*0744*/ 	.word	0x000000ff
        /*0748*/ 	.word	0x00000000
        /*074c*/ 	.short	0x0101
        /*074e*/ 	.byte	0x05
	.zero		1


	//   ....[100]....
        /*0750*/ 	.word	0x000092a0
        /*0754*/ 	.word	0x00000000
        /*0758*/ 	.word	0x00000000
        /*075c*/ 	.short	0x0101
        /*075e*/ 	.byte	0xff
	.zero		1


	//   ....[101]....
        /*0760*/ 	.word	0x00009530
        /*0764*/ 	.word	0x000000ff
        /*0768*/ 	.word	0x00000000
        /*076c*/ 	.short	0x0101
        /*076e*/ 	.byte	0x04
	.zero		1


	//   ....[102]....
        /*0770*/ 	.word	0x00009550
        /*0774*/ 	.word	0x00000002
        /*0778*/ 	.word	0x000000f0
        /*077c*/ 	.short	0x010a
        /*077e*/ 	.byte	0xff
	.zero		1


	//   ....[103]....
        /*0780*/ 	.word	0x000095b0
        /*0784*/ 	.word	0x00000002
        /*0788*/ 	.word	0x00000028
        /*078c*/ 	.short	0x010a
        /*078e*/ 	.byte	0xff
	.zero		1


	//   ....[104]....
        /*0790*/ 	.word	0x00009610
        /*0794*/ 	.word	0x00000002
        /*0798*/ 	.word	0x00000028
        /*079c*/ 	.short	0x010a
        /*079e*/ 	.byte	0xff
	.zero		1


	//   ....[105]....
        /*07a0*/ 	.word	0x00009660
        /*07a4*/ 	.word	0x00000002
        /*07a8*/ 	.word	0x000000a0
        /*07ac*/ 	.short	0x010a
        /*07ae*/ 	.byte	0xff
	.zero		1


	//   ....[106]....
        /*07b0*/ 	.word	0x000096c0
        /*07b4*/ 	.word	0x00000000
        /*07b8*/ 	.word	0x00000000
        /*07bc*/ 	.short	0x010a
        /*07be*/ 	.byte	0xff
	.zero		1


	//   ....[107]....
        /*07c0*/ 	.word	0x00009720
        /*07c4*/ 	.word	0x00000000
        /*07c8*/ 	.word	0x00000000
        /*07cc*/ 	.short	0x010a
        /*07ce*/ 	.byte	0xff
	.zero		1


	//   ....[108]....
        /*07d0*/ 	.word	0x00009780
        /*07d4*/ 	.word	0x00000000
        /*07d8*/ 	.word	0x00000000
        /*07dc*/ 	.short	0x010a
        /*07de*/ 	.byte	0xff
	.zero		1


	//   ....[109]....
        /*07e0*/ 	.word	0x000097e0
        /*07e4*/ 	.word	0x00000000
        /*07e8*/ 	.word	0x00000000
        /*07ec*/ 	.short	0x010a
        /*07ee*/ 	.byte	0xff
	.zero		1


	//   ....[110]....
        /*07f0*/ 	.word	0x00009830
        /*07f4*/ 	.word	0x00000000
        /*07f8*/ 	.word	0x000000e0
        /*07fc*/ 	.short	0x010a
        /*07fe*/ 	.byte	0xff
	.zero		1


	//   ....[111]....
        /*0800*/ 	.word	0x00009890
        /*0804*/ 	.word	0x00000000
        /*0808*/ 	.word	0x000000b0
        /*080c*/ 	.short	0x010a
        /*080e*/ 	.byte	0xff
	.zero		1


	//   ....[112]....
        /*0810*/ 	.word	0x000098e0
        /*0814*/ 	.word	0x00000000
        /*0818*/ 	.word	0x000000a0
        /*081c*/ 	.short	0x010a
        /*081e*/ 	.byte	0xff
	.zero		1


	//   ....[113]....
        /*0820*/ 	.word	0x00009940
        /*0824*/ 	.word	0x00000000
        /*0828*/ 	.word	0x000000b0
        /*082c*/ 	.short	0x010a
        /*082e*/ 	.byte	0xff
	.zero		1


	//   ....[114]....
        /*0830*/ 	.word	0x00009990
        /*0834*/ 	.word	0x00000000
        /*0838*/ 	.word	0x000000a0
        /*083c*/ 	.short	0x010a
        /*083e*/ 	.byte	0xff
	.zero		1


	//   ....[115]....
        /*0840*/ 	.word	0x000099f0
        /*0844*/ 	.word	0x00000002
        /*0848*/ 	.word	0x000000d0
        /*084c*/ 	.short	0x010a
        /*084e*/ 	.byte	0xff
	.zero		1


	//   ....[116]....
        /*0850*/ 	.word	0x00009a50
        /*0854*/ 	.word	0x00000000
        /*0858*/ 	.word	0x00000000
        /*085c*/ 	.short	0x010a
        /*085e*/ 	.byte	0xff
	.zero		1


	//   ....[117]....
        /*0860*/ 	.word	0x00009ab0
        /*0864*/ 	.word	0x00000000
        /*0868*/ 	.word	0x00000000
        /*086c*/ 	.short	0x010a
        /*086e*/ 	.byte	0xff
	.zero		1


	//   ....[118]....
        /*0870*/ 	.word	0x00009b10
        /*0874*/ 	.word	0x00000000
        /*0878*/ 	.word	0x00000000
        /*087c*/ 	.short	0x010a
        /*087e*/ 	.byte	0xff
	.zero		1


	//   ....[119]....
        /*0880*/ 	.word	0x00009b60
        /*0884*/ 	.word	0x00000000
        /*0888*/ 	.word	0x000000a0
        /*088c*/ 	.short	0x010a
        /*088e*/ 	.byte	0xff
	.zero		1


	//   ....[120]....
        /*0890*/ 	.word	0x00009bc0
        /*0894*/ 	.word	0x00000000
        /*0898*/ 	.word	0x00000098
        /*089c*/ 	.short	0x010a
        /*089e*/ 	.byte	0xff
	.zero		1


	//   ....[121]....
        /*08a0*/ 	.word	0x00009c20
        /*08a4*/ 	.word	0x00000000
        /*08a8*/ 	.word	0x00000070
        /*08ac*/ 	.short	0x010a
        /*08ae*/ 	.byte	0xff
	.zero		1


	//   ....[122]....
        /*08b0*/ 	.word	0x00009c80
        /*08b4*/ 	.word	0x00000000
        /*08b8*/ 	.word	0x00000078
        /*08bc*/ 	.short	0x010a
        /*08be*/ 	.byte	0xff
	.zero		1


	//   ....[123]....
        /*08c0*/ 	.word	0x00009ce0
        /*08c4*/ 	.word	0x00000000
        /*08c8*/ 	.word	0x00000080
        /*08cc*/ 	.short	0x010a
        /*08ce*/ 	.byte	0xff
	.zero		1


	//   ....[124]....
        /*08d0*/ 	.word	0x00009d40
        /*08d4*/ 	.word	0x00000000
        /*08d8*/ 	.word	0x00000088
        /*08dc*/ 	.short	0x010a
        /*08de*/ 	.byte	0xff
	.zero		1


	//   ....[125]....
        /*08e0*/ 	.word	0x00009da0
        /*08e4*/ 	.word	0x00000000
        /*08e8*/ 	.word	0x00000070
        /*08ec*/ 	.short	0x010a
        /*08ee*/ 	.byte	0xff
	.zero		1


	//   ....[126]....
        /*08f0*/ 	.word	0x00009e00
        /*08f4*/ 	.word	0x00000000
        /*08f8*/ 	.word	0x00000078
        /*08fc*/ 	.short	0x010a
        /*08fe*/ 	.byte	0xff
	.zero		1


	//   ....[127]....
        /*0900*/ 	.word	0x00009e60
        /*0904*/ 	.word	0x00000000
        /*0908*/ 	.word	0x00000080
        /*090c*/ 	.short	0x010a
        /*090e*/ 	.byte	0xff
	.zero		1


	//   ....[128]....
        /*0910*/ 	.word	0x00009eb0
        /*0914*/ 	.word	0x00000000
        /*0918*/ 	.word	0x000000a0
        /*091c*/ 	.short	0x010a
        /*091e*/ 	.byte	0xff
	.zero		1


	//   ....[129]....
        /*0920*/ 	.word	0x00009f10
        /*0924*/ 	.word	0x00000002
        /*0928*/ 	.word	0x00000050
        /*092c*/ 	.short	0x010a
        /*092e*/ 	.byte	0xff
	.zero		1


	//   ....[130]....
        /*0930*/ 	.word	0x00009f60
        /*0934*/ 	.word	0x00000040
        /*0938*/ 	.word	0x000000c0
        /*093c*/ 	.short	0x010a
        /*093e*/ 	.byte	0xff
	.zero		1


	//   ....[131]....
        /*0940*/ 	.word	0x00009fb0
        /*0944*/ 	.word	0x00000002
        /*0948*/ 	.word	0x00000050
        /*094c*/ 	.short	0x010a
        /*094e*/ 	.byte	0xff
	.zero		1


	//   ....[132]....
        /*0950*/ 	.word	0x0000a000
        /*0954*/ 	.word	0x00000000
        /*0958*/ 	.word	0x00000050
        /*095c*/ 	.short	0x010a
        /*095e*/ 	.byte	0xff
	.zero		1


	//   ....[133]....
        /*0960*/ 	.word	0x0000a050
        /*0964*/ 	.word	0x00000000
        /*0968*/ 	.word	0x00000050
        /*096c*/ 	.short	0x010a
        /*096e*/ 	.byte	0xff
	.zero		1


	//----- nvinfo : EIATTR_NUM_MBARRIERS
	.align		4
.L_47:
        /*0970*/ 	.byte	0x03, 0x38
        /*0972*/ 	.short	0x0020


	//----- nvinfo : EIATTR_EXIT_INSTR_OFFSETS
	.align		4
        /*0974*/ 	.byte	0x04, 0x1c
        /*0976*/ 	.short	(.L_49 - .L_48)


	//   ....[0]....
.L_48:
        /*0978*/ 	.word	0x00002c40


	//   ....[1]....
        /*097c*/ 	.word	0x00003130


	//   ....[2]....
        /*0980*/ 	.word	0x00003190


	//   ....[3]....
        /*0984*/ 	.word	0x00004230


	//   ....[4]....
        /*0988*/ 	.word	0x00005220


	//   ....[5]....
        /*098c*/ 	.word	0x00005260


	//   ....[6]....
        /*0990*/ 	.word	0x00009420


	//   ....[7]....
        /*0994*/ 	.word	0x000094a0


	//   ....[8]....
        /*0998*/ 	.word	0x000094d0


	//   ....[9]....
        /*099c*/ 	.word	0x00009540


	//----- nvinfo : EIATTR_MAX_THREADS
	.align		4
.L_49:
        /*09a0*/ 	.byte	0x04, 0x05
        /*09a2*/ 	.short	(.L_51 - .L_50)
.L_50:
        /*09a4*/ 	.word	0x00000100
        /*09a8*/ 	.word	0x00000001
        /*09ac*/ 	.word	0x00000001


	//----- nvinfo : EIATTR_CRS_STACK_SIZE
	.align		4
.L_51:
        /*09b0*/ 	.byte	0x04, 0x1e
        /*09b2*/ 	.short	(.L_53 - .L_52)
.L_52:
        /*09b4*/ 	.word	0x00000000


	//----- nvinfo : EIATTR_CBANK_PARAM_SIZE
	.align		4
.L_53:
        /*09b8*/ 	.byte	0x03, 0x19
        /*09ba*/ 	.short	0x0c00


	//----- nvinfo : EIATTR_PARAM_CBANK
	.align		4
        /*09bc*/ 	.byte	0x04, 0x0a
        /*09be*/ 	.short	(.L_55 - .L_54)
	.align		4
.L_54:
        /*09c0*/ 	.word	index@(.nv.constant0._ZN7cutlass13device_kernelINS_4gemm6kernel13GemmUniversalIN4cute5tupleIJiiiiEEENS1_10collective13CollectiveMmaINS1_46MainloopSm100TmaUmmaWarpSpecializedBlockScaledILi5ELi2ELi2ENS5_IJNS4_1CILi1EEENSA_ILi8EEESB_EEEEENS5_IJNSA_ILi128EEESF_SF_EEENS5_IJNS_12float_e4m3_tENS_13float_ue8m0_tEEEENS5_IJNS5_IJlSB_lEEENS4_6LayoutINS5_IJNS5_IJNS5_IJNSA_ILi32EEENSA_ILi4EEEEEEiEEESP_NS5_IJSB_iEEEEEENS5_IJNS5_IJNS5_IJNSA_ILi16EEESN_EEEiEEENS5_IJNS5_IJNSA_ILi0EEESB_EEENSA_ILi512EEEEEENS5_IJSV_iEEEEEEEEEEESJ_S12_NS4_8TiledMMAINS4_8MMA_AtomIJNS4_21SM100_MMA_MXF8F6F4_SSISH_SH_fSI_Li128ELi128ELNS4_4UMMA5MajorE0ELS17_0ELNS16_7ScaleInE0ELS18_0EEEEEENSL_INS5_IJSB_SB_SB_EEENS5_IJSV_SV_SV_EEEEENS5_IJNS4_10UnderscoreES1E_S1E_EEEEENS5_IJNS4_23SM90_TMA_LOAD_MULTICASTES1H_EEENS5_IJNS4_14ComposedLayoutINS4_7SwizzleILi3ELi4ELi3EEENS4_18smem_ptr_flag_bitsILi8EEENSL_INS5_IJSC_SF_EEENS5_IJSF_SB_EEEEEEENSL_INS5_IJNS5_IJNS5_IJSO_SB_EEENS5_IJSM_SB_EEEEEESB_NS5_IJSN_SB_EEEEEENS5_IJNS5_IJNS5_IJST_SX_EEESW_EEESV_NS5_IJSB_SX_EEEEEEEEEEEvNS4_8identityENS5_IJNS4_13SM90_TMA_LOADES24_EEES22_vS23_EENS_8epilogue10collective18CollectiveEpilogueINS27_23Sm100TmaWarpSpecializedILi4ELi2ELi32ELb1ELb0EEEJSG_NS5_IJNSL_ISF_SB_EENSL_ISM_SB_EEEEENS_10bfloat16_tESK_S2F_SK_NS27_6fusion15FusionCallbacksIS2B_NS2G_17LinearCombinationIS2F_fS2F_fLNS_15FloatRoundStyleE2EEESG_S2E_JEEENS4_5SM1004TMEM4LOAD26SM100_TMEM_LOAD_32dp32b32xES24_NS1J_INS1K_ILi2ELi4ELi3EEENS1M_ILi16EEENSL_INS5_IJSC_SM_EEES1T_EEEENS4_39AutoVectorizingCopyWithAssumedAlignmentILi128EEENS4_14SM90_TMA_STOREES2U_S2W_S2W_EEEvvEEEEvNT_6ParamsE)
        /*09c4*/ 	.short	0x0380
        /*09c6*/ 	.short	0x0c00


	//----- nvinfo : EIATTR_SW_WAR
	.align		4
.L_55:
        /*09c8*/ 	.byte	0x04, 0x36
        /*09ca*/ 	.short	(.L_57 - .L_56)
.L_56:
        /*09cc*/ 	.word	0x00000008
.L_57:


//--------------------- .nv.callgraph             --------------------------
	.section	.nv.callgraph,"",@"SHT_CUDA_CALLGRAPH"
	.align	4
	.sectionentsize	8
	.align		4
        /*0000*/ 	.word	0x00000000
	.align		4
        /*0004*/ 	.word	0xffffffff
	.align		4
        /*0008*/ 	.word	index@(_ZN7cutlass13device_kernelINS_4gemm6kernel13GemmUniversalIN4cute5tupleIJiiiiEEENS1_10collective13CollectiveMmaINS1_46MainloopSm100TmaUmmaWarpSpecializedBlockScaledILi5ELi2ELi2ENS5_IJNS4_1CILi1EEENSA_ILi8EEESB_EEEEENS5_IJNSA_ILi128EEESF_SF_EEENS5_IJNS_12float_e4m3_tENS_13float_ue8m0_tEEEENS5_IJNS5_IJlSB_lEEENS4_6LayoutINS5_IJNS5_IJNS5_IJNSA_ILi32EEENSA_ILi4EEEEEEiEEESP_NS5_IJSB_iEEEEEENS5_IJNS5_IJNS5_IJNSA_ILi16EEESN_EEEiEEENS5_IJNS5_IJNSA_ILi0EEESB_EEENSA_ILi512EEEEEENS5_IJSV_iEEEEEEEEEEESJ_S12_NS4_8TiledMMAINS4_8MMA_AtomIJNS4_21SM100_MMA_MXF8F6F4_SSISH_SH_fSI_Li128ELi128ELNS4_4UMMA5MajorE0ELS17_0ELNS16_7ScaleInE0ELS18_0EEEEEENSL_INS5_IJSB_SB_SB_EEENS5_IJSV_SV_SV_EEEEENS5_IJNS4_10UnderscoreES1E_S1E_EEEEENS5_IJNS4_23SM90_TMA_LOAD_MULTICASTES1H_EEENS5_IJNS4_14ComposedLayoutINS4_7SwizzleILi3ELi4ELi3EEENS4_18smem_ptr_flag_bitsILi8EEENSL_INS5_IJSC_SF_EEENS5_IJSF_SB_EEEEEEENSL_INS5_IJNS5_IJNS5_IJSO_SB_EEENS5_IJSM_SB_EEEEEESB_NS5_IJSN_SB_EEEEEENS5_IJNS5_IJNS5_IJST_SX_EEESW_EEESV_NS5_IJSB_SX_EEEEEEEEEEEvNS4_8identityENS5_IJNS4_13SM90_TMA_LOADES24_EEES22_vS23_EENS_8epilogue10collective18CollectiveEpilogueINS27_23Sm100TmaWarpSpecializedILi4ELi2ELi32ELb1ELb0EEEJSG_NS5_IJNSL_ISF_SB_EENSL_ISM_SB_EEEEENS_10bfloat16_tESK_S2F_SK_NS27_6fusion15FusionCallbacksIS2B_NS2G_17LinearCombinationIS2F_fS2F_fLNS_15FloatRoundStyleE2EEESG_S2E_JEEENS4_5SM1004TMEM4LOAD26SM100_TMEM_LOAD_32dp32b32xES24_NS1J_INS1K_ILi2ELi4ELi3EEENS1M_ILi16EEENSL_INS5_IJSC_SM_EEES1T_EEEENS4_39AutoVectorizingCopyWithAssumedAlignmentILi128EEENS4_14SM90_TMA_STOREES2U_S2W_S2W_EEEvvEEEEvNT_6ParamsE)
	.align		4
        /*000c*/ 	.word	index@(__assertfail)
	.align		4
        /*0010*/ 	.word	0x00000000
	.align		4
        /*0014*/ 	.word	0xfffffffe
	.align		4
        /*0018*/ 	.word	0x00000000
	.align		4
        /*001c*/ 	.word	0xfffffffd
	.align		4
        /*0020*/ 	.word	0x00000000
	.align		4
        /*0024*/ 	.word	0xfffffffc


//--------------------- .nv.constant4             --------------------------
	.section	.nv.constant4,"a",@progbits
	.align	8
	.align		8
.nv.constant4:
        /*0000*/ 	.dword	__assertfail
	.align		8
        /*0008*/ 	.dword	__unnamed_1
	.align		8
        /*0010*/ 	.dword	__unnamed_2
	.align		8
        /*0018*/ 	.dword	_ZN40_INTERNAL_03a6758a_4_k_cu_0b47c82c_353604cuda3std3__45__cpo5beginE
	.align		8
        /*0020*/ 	.dword	_ZN40_INTERNAL_03a6758a_4_k_cu_0b47c82c_353604cuda3std3__45__cpo3endE
	.align		8
        /*0028*/ 	.dword	_ZN40_INTERNAL_03a6758a_4_k_cu_0b47c82c_353604cuda3std3__45__cpo6cbeginE
	.align		8
        /*0030*/ 	.dword	_ZN40_INTERNAL_03a6758a_4_k_cu_0b47c82c_353604cuda3std3__45__cpo4cendE
	.align		8
        /*0038*/ 	.dword	_ZN40_INTERNAL_03a6758a_4_k_cu_0b47c82c_353604cuda3std3__442_GLOBAL__N__03a6758a_4_k_cu_0b47c82c_353606ignoreE
	.align		8
        /*0040*/ 	.dword	_ZN40_INTERNAL_03a6758a_4_k_cu_0b47c82c_353604cuda3std3__419piecewise_constructE
	.align		8
        /*0048*/ 	.dword	_ZN40_INTERNAL_03a6758a_4_k_cu_0b47c82c_353604cuda3std3__48in_placeE
	.align		8
        /*0050*/ 	.dword	_ZN40_INTERNAL_03a6758a_4_k_cu_0b47c82c_353604cuda3std6ranges3__45__cpo4swapE
	.align		8
        /*0058*/ 	.dword	_ZN40_INTERNAL_03a6758a_4_k_cu_0b47c82c_353604cuda3std6ranges3__45__cpo9iter_moveE
	.align		8
        /*0060*/ 	.dword	_ZN40_INTERNAL_03a6758a_4_k_cu_0b47c82c_353604cute7productE
	.align		8
        /*0068*/ 	.dword	_ZN40_INTERNAL_03a6758a_4_k_cu_0b47c82c_353604cute1_E
	.align		8
        /*0070*/ 	.dword	$str$25
	.align		8
        /*0078*/ 	.dword	$str$26
	.align		8
        /*0080*/ 	.dword	$str$27
	.align		8
        /*0088*/ 	.dword	$str$28


//--------------------- .text._ZN7cutlass13device_kernelINS_4gemm6kernel13GemmUniversalIN4cute5tupleIJiiiiEEENS1_10collective13CollectiveMmaINS1_46MainloopSm100TmaUmmaWarpSpecializedBlockScaledILi5ELi2ELi2ENS5_IJNS4_1CILi1EEENSA_ILi8EEESB_EEEEENS5_IJNSA_ILi128EEESF_SF_EEENS5_IJNS_12float_e4m3_tENS_13float_ue8m0_tEEEENS5_IJNS5_IJlSB_lEEENS4_6LayoutINS5_IJNS5_IJNS5_IJNSA_ILi32EEENSA_ILi4EEEEEEiEEESP_NS5_IJSB_iEEEEEENS5_IJNS5_IJNS5_IJNSA_ILi16EEESN_EEEiEEENS5_IJNS5_IJNSA_ILi0EEESB_EEENSA_ILi512EEEEEENS5_IJSV_iEEEEEEEEEEESJ_S12_NS4_8TiledMMAINS4_8MMA_AtomIJNS4_21SM100_MMA_MXF8F6F4_SSISH_SH_fSI_Li128ELi128ELNS4_4UMMA5MajorE0ELS17_0ELNS16_7ScaleInE0ELS18_0EEEEEENSL_INS5_IJSB_SB_SB_EEENS5_IJSV_SV_SV_EEEEENS5_IJNS4_10UnderscoreES1E_S1E_EEEEENS5_IJNS4_23SM90_TMA_LOAD_MULTICASTES1H_EEENS5_IJNS4_14ComposedLayoutINS4_7SwizzleILi3ELi4ELi3EEENS4_18smem_ptr_flag_bitsILi8EEENSL_INS5_IJSC_SF_EEENS5_IJSF_SB_EEEEEEENSL_INS5_IJNS5_IJNS5_IJSO_SB_EEENS5_IJSM_SB_EEEEEESB_NS5_IJSN_SB_EEEEEENS5_IJNS5_IJNS5_IJST_SX_EEESW_EEESV_NS5_IJSB_SX_EEEEEEEEEEEvNS4_8identityENS5_IJNS4_13SM90_TMA_LOADES24_EEES22_vS23_EENS_8epilogue10collective18CollectiveEpilogueINS27_23Sm100TmaWarpSpecializedILi4ELi2ELi32ELb1ELb0EEEJSG_NS5_IJNSL_ISF_SB_EENSL_ISM_SB_EEEEENS_10bfloat16_tESK_S2F_SK_NS27_6fusion15FusionCallbacksIS2B_NS2G_17LinearCombinationIS2F_fS2F_fLNS_15FloatRoundStyleE2EEESG_S2E_JEEENS4_5SM1004TMEM4LOAD26SM100_TMEM_LOAD_32dp32b32xES24_NS1J_INS1K_ILi2ELi4ELi3EEENS1M_ILi16EEENSL_INS5_IJSC_SM_EEES1T_EEEENS4_39AutoVectorizingCopyWithAssumedAlignmentILi128EEENS4_14SM90_TMA_STOREES2U_S2W_S2W_EEEvvEEEEvNT_6ParamsE --------------------------
	.section	.text._ZN7cutlass13device_kernelINS_4gemm6kernel13GemmUniversalIN4cute5tupleIJiiiiEEENS1_10collective13CollectiveMmaINS1_46MainloopSm100TmaUmmaWarpSpecializedBlockScaledILi5ELi2ELi2ENS5_IJNS4_1CILi1EEENSA_ILi8EEESB_EEEEENS5_IJNSA_ILi128EEESF_SF_EEENS5_IJNS_12float_e4m3_tENS_13float_ue8m0_tEEEENS5_IJNS5_IJlSB_lEEENS4_6LayoutINS5_IJNS5_IJNS5_IJNSA_ILi32EEENSA_ILi4EEEEEEiEEESP_NS5_IJSB_iEEEEEENS5_IJNS5_IJNS5_IJNSA_ILi16EEESN_EEEiEEENS5_IJNS5_IJNSA_ILi0EEESB_EEENSA_ILi512EEEEEENS5_IJSV_iEEEEEEEEEEESJ_S12_NS4_8TiledMMAINS4_8MMA_AtomIJNS4_21SM100_MMA_MXF8F6F4_SSISH_SH_fSI_Li128ELi128ELNS4_4UMMA5MajorE0ELS17_0ELNS16_7ScaleInE0ELS18_0EEEEEENSL_INS5_IJSB_SB_SB_EEENS5_IJSV_SV_SV_EEEEENS5_IJNS4_10UnderscoreES1E_S1E_EEEEENS5_IJNS4_23SM90_TMA_LOAD_MULTICASTES1H_EEENS5_IJNS4_14ComposedLayoutINS4_7SwizzleILi3ELi4ELi3EEENS4_18smem_ptr_flag_bitsILi8EEENSL_INS5_IJSC_SF_EEENS5_IJSF_SB_EEEEEEENSL_INS5_IJNS5_IJNS5_IJSO_SB_EEENS5_IJSM_SB_EEEEEESB_NS5_IJSN_SB_EEEEEENS5_IJNS5_IJNS5_IJST_SX_EEESW_EEESV_NS5_IJSB_SX_EEEEEEEEEEEvNS4_8identityENS5_IJNS4_13SM90_TMA_LOADES24_EEES22_vS23_EENS_8epilogue10collective18CollectiveEpilogueINS27_23Sm100TmaWarpSpecializedILi4ELi2ELi32ELb1ELb0EEEJSG_NS5_IJNSL_ISF_SB_EENSL_ISM_SB_EEEEENS_10bfloat16_tESK_S2F_SK_NS27_6fusion15FusionCallbacksIS2B_NS2G_17LinearCombinationIS2F_fS2F_fLNS_15FloatRoundStyleE2EEESG_S2E_JEEENS4_5SM1004TMEM4LOAD26SM100_TMEM_LOAD_32dp32b32xES24_NS1J_INS1K_ILi2ELi4ELi3EEENS1M_ILi16EEENSL_INS5_IJSC_SM_EEES1T_EEEENS4_39AutoVectorizingCopyWithAssumedAlignmentILi128EEENS4_14SM90_TMA_STOREES2U_S2W_S2W_EEEvvEEEEvNT_6ParamsE,"ax",@progbits
	.align	128
.text._ZN7cutlass13device_kernelINS_4gemm6kernel13GemmUniversalIN4cute5tupleIJiiiiEEENS1_10collective13CollectiveMmaINS1_46MainloopSm100TmaUmmaWarpSpecializedBlockScaledILi5ELi2ELi2ENS5_IJNS4_1CILi1EEENSA_ILi8EEESB_EEEEENS5_IJNSA_ILi128EEESF_SF_EEENS5_IJNS_12float_e4m3_tENS_13float_ue8m0_tEEEENS5_IJNS5_IJlSB_lEEENS4_6LayoutINS5_IJNS5_IJNS5_IJNSA_ILi32EEENSA_ILi4EEEEEEiEEESP_NS5_IJSB_iEEEEEENS5_IJNS5_IJNS5_IJNSA_ILi16EEESN_EEEiEEENS5_IJNS5_IJNSA_ILi0EEESB_EEENSA_ILi512EEEEEENS5_IJSV_iEEEEEEEEEEESJ_S12_NS4_8TiledMMAINS4_8MMA_AtomIJNS4_21SM100_MMA_MXF8F6F4_SSISH_SH_fSI_Li128ELi128ELNS4_4UMMA5MajorE0ELS17_0ELNS16_7ScaleInE0ELS18_0EEEEEENSL_INS5_IJSB_SB_SB_EEENS5_IJSV_SV_SV_EEEEENS5_IJNS4_10UnderscoreES1E_S1E_EEEEENS5_IJNS4_23SM90_TMA_LOAD_MULTICASTES1H_EEENS5_IJNS4_14ComposedLayoutINS4_7SwizzleILi3ELi4ELi3EEENS4_18smem_ptr_flag_bitsILi8EEENSL_INS5_IJSC_SF_EEENS5_IJSF_SB_EEEEEEENSL_INS5_IJNS5_IJNS5_IJSO_SB_EEENS5_IJSM_SB_EEEEEESB_NS5_IJSN_SB_EEEEEENS5_IJNS5_IJNS5_IJST_SX_EEESW_EEESV_NS5_IJSB_SX_EEEEEEEEEEEvNS4_8identityENS5_IJNS4_13SM90_TMA_LOADES24_EEES22_vS23_EENS_8epilogue10collective18CollectiveEpilogueINS27_23Sm100TmaWarpSpecializedILi4ELi2ELi32ELb1ELb0EEEJSG_NS5_IJNSL_ISF_SB_EENSL_ISM_SB_EEEEENS_10bfloat16_tESK_S2F_SK_NS27_6fusion15FusionCallbacksIS2B_NS2G_17LinearCombinationIS2F_fS2F_fLNS_15FloatRoundStyleE2EEESG_S2E_JEEENS4_5SM1004TMEM4LOAD26SM100_TMEM_LOAD_32dp32b32xES24_NS1J_INS1K_ILi2ELi4ELi3EEENS1M_ILi16EEENSL_INS5_IJSC_SM_EEES1T_EEEENS4_39AutoVectorizingCopyWithAssumedAlignmentILi128EEENS4_14SM90_TMA_STOREES2U_S2W_S2W_EEEvvEEEEvNT_6ParamsE:
        .type           _ZN7cutlass13device_kernelINS_4gemm6kernel13GemmUniversalIN4cute5tupleIJiiiiEEENS1_10collective13CollectiveMmaINS1_46MainloopSm100TmaUmmaWarpSpecializedBlockScaledILi5ELi2ELi2ENS5_IJNS4_1CILi1EEENSA_ILi8EEESB_EEEEENS5_IJNSA_ILi128EEESF_SF_EEENS5_IJNS_12float_e4m3_tENS_13float_ue8m0_tEEEENS5_IJNS5_IJlSB_lEEENS4_6LayoutINS5_IJNS5_IJNS5_IJNSA_ILi32EEENSA_ILi4EEEEEEiEEESP_NS5_IJSB_iEEEEEENS5_IJNS5_IJNS5_IJNSA_ILi16EEESN_EEEiEEENS5_IJNS5_IJNSA_ILi0EEESB_EEENSA_ILi512EEEEEENS5_IJSV_iEEEEEEEEEEESJ_S12_NS4_8TiledMMAINS4_8MMA_AtomIJNS4_21SM100_MMA_MXF8F6F4_SSISH_SH_fSI_Li128ELi128ELNS4_4UMMA5MajorE0ELS17_0ELNS16_7ScaleInE0ELS18_0EEEEEENSL_INS5_IJSB_SB_SB_EEENS5_IJSV_SV_SV_EEEEENS5_IJNS4_10UnderscoreES1E_S1E_EEEEENS5_IJNS4_23SM90_TMA_LOAD_MULTICASTES1H_EEENS5_IJNS4_14ComposedLayoutINS4_7SwizzleILi3ELi4ELi3EEENS4_18smem_ptr_flag_bitsILi8EEENSL_INS5_IJSC_SF_EEENS5_IJSF_SB_EEEEEEENSL_INS5_IJNS5_IJNS5_IJSO_SB_EEENS5_IJSM_SB_EEEEEESB_NS5_IJSN_SB_EEEEEENS5_IJNS5_IJNS5_IJST_SX_EEESW_EEESV_NS5_IJSB_SX_EEEEEEEEEEEvNS4_8identityENS5_IJNS4_13SM90_TMA_LOADES24_EEES22_vS23_EENS_8epilogue10collective18CollectiveEpilogueINS27_23Sm100TmaWarpSpecializedILi4ELi2ELi32ELb1ELb0EEEJSG_NS5_IJNSL_ISF_SB_EENSL_ISM_SB_EEEEENS_10bfloat16_tESK_S2F_SK_NS27_6fusion15FusionCallbacksIS2B_NS2G_17LinearCombinationIS2F_fS2F_fLNS_15FloatRoundStyleE2EEESG_S2E_JEEENS4_5SM1004TMEM4LOAD26SM100_TMEM_LOAD_32dp32b32xES24_NS1J_INS1K_ILi2ELi4ELi3EEENS1M_ILi16EEENSL_INS5_IJSC_SM_EEES1T_EEEENS4_39AutoVectorizingCopyWithAssumedAlignmentILi128EEENS4_14SM90_TMA_STOREES2U_S2W_S2W_EEEvvEEEEvNT_6ParamsE,@function
        .size           _ZN7cutlass13device_kernelINS_4gemm6kernel13GemmUniversalIN4cute5tupleIJiiiiEEENS1_10collective13CollectiveMmaINS1_46MainloopSm100TmaUmmaWarpSpecializedBlockScaledILi5ELi2ELi2ENS5_IJNS4_1CILi1EEENSA_ILi8EEESB_EEEEENS5_IJNSA_ILi128EEESF_SF_EEENS5_IJNS_12float_e4m3_tENS_13float_ue8m0_tEEEENS5_IJNS5_IJlSB_lEEENS4_6LayoutINS5_IJNS5_IJNS5_IJNSA_ILi32EEENSA_ILi4EEEEEEiEEESP_NS5_IJSB_iEEEEEENS5_IJNS5_IJNS5_IJNSA_ILi16EEESN_EEEiEEENS5_IJNS5_IJNSA_ILi0EEESB_EEENSA_ILi512EEEEEENS5_IJSV_iEEEEEEEEEEESJ_S12_NS4_8TiledMMAINS4_8MMA_AtomIJNS4_21SM100_MMA_MXF8F6F4_SSISH_SH_fSI_Li128ELi128ELNS4_4UMMA5MajorE0ELS17_0ELNS16_7ScaleInE0ELS18_0EEEEEENSL_INS5_IJSB_SB_SB_EEENS5_IJSV_SV_SV_EEEEENS5_IJNS4_10UnderscoreES1E_S1E_EEEEENS5_IJNS4_23SM90_TMA_LOAD_MULTICASTES1H_EEENS5_IJNS4_14ComposedLayoutINS4_7SwizzleILi3ELi4ELi3EEENS4_18smem_ptr_flag_bitsILi8EEENSL_INS5_IJSC_SF_EEENS5_IJSF_SB_EEEEEEENSL_INS5_IJNS5_IJNS5_IJSO_SB_EEENS5_IJSM_SB_EEEEEESB_NS5_IJSN_SB_EEEEEENS5_IJNS5_IJNS5_IJST_SX_EEESW_EEESV_NS5_IJSB_SX_EEEEEEEEEEEvNS4_8identityENS5_IJNS4_13SM90_TMA_LOADES24_EEES22_vS23_EENS_8epilogue10collective18CollectiveEpilogueINS27_23Sm100TmaWarpSpecializedILi4ELi2ELi32ELb1ELb0EEEJSG_NS5_IJNSL_ISF_SB_EENSL_ISM_SB_EEEEENS_10bfloat16_tESK_S2F_SK_NS27_6fusion15FusionCallbacksIS2B_NS2G_17LinearCombinationIS2F_fS2F_fLNS_15FloatRoundStyleE2EEESG_S2E_JEEENS4_5SM1004TMEM4LOAD26SM100_TMEM_LOAD_32dp32b32xES24_NS1J_INS1K_ILi2ELi4ELi3EEENS1M_ILi16EEENSL_INS5_IJSC_SM_EEES1T_EEEENS4_39AutoVectorizingCopyWithAssumedAlignmentILi128EEENS4_14SM90_TMA_STOREES2U_S2W_S2W_EEEvvEEEEvNT_6ParamsE,(.L_x_184 - _ZN7cutlass13device_kernelINS_4gemm6kernel13GemmUniversalIN4cute5tupleIJiiiiEEENS1_10collective13CollectiveMmaINS1_46MainloopSm100TmaUmmaWarpSpecializedBlockScaledILi5ELi2ELi2ENS5_IJNS4_1CILi1EEENSA_ILi8EEESB_EEEEENS5_IJNSA_ILi128EEESF_SF_EEENS5_IJNS_12float_e4m3_tENS_13float_ue8m0_tEEEENS5_IJNS5_IJlSB_lEEENS4_6LayoutINS5_IJNS5_IJNS5_IJNSA_ILi32EEENSA_ILi4EEEEEEiEEESP_NS5_IJSB_iEEEEEENS5_IJNS5_IJNS5_IJNSA_ILi16EEESN_EEEiEEENS5_IJNS5_IJNSA_ILi0EEESB_EEENSA_ILi512EEEEEENS5_IJSV_iEEEEEEEEEEESJ_S12_NS4_8TiledMMAINS4_8MMA_AtomIJNS4_21SM100_MMA_MXF8F6F4_SSISH_SH_fSI_Li128ELi128ELNS4_4UMMA5MajorE0ELS17_0ELNS16_7ScaleInE0ELS18_0EEEEEENSL_INS5_IJSB_SB_SB_EEENS5_IJSV_SV_SV_EEEEENS5_IJNS4_10UnderscoreES1E_S1E_EEEEENS5_IJNS4_23SM90_TMA_LOAD_MULTICASTES1H_EEENS5_IJNS4_14ComposedLayoutINS4_7SwizzleILi3ELi4ELi3EEENS4_18smem_ptr_flag_bitsILi8EEENSL_INS5_IJSC_SF_EEENS5_IJSF_SB_EEEEEEENSL_INS5_IJNS5_IJNS5_IJSO_SB_EEENS5_IJSM_SB_EEEEEESB_NS5_IJSN_SB_EEEEEENS5_IJNS5_IJNS5_IJST_SX_EEESW_EEESV_NS5_IJSB_SX_EEEEEEEEEEEvNS4_8identityENS5_IJNS4_13SM90_TMA_LOADES24_EEES22_vS23_EENS_8epilogue10collective18CollectiveEpilogueINS27_23Sm100TmaWarpSpecializedILi4ELi2ELi32ELb1ELb0EEEJSG_NS5_IJNSL_ISF_SB_EENSL_ISM_SB_EEEEENS_10bfloat16_tESK_S2F_SK_NS27_6fusion15FusionCallbacksIS2B_NS2G_17LinearCombinationIS2F_fS2F_fLNS_15FloatRoundStyleE2EEESG_S2E_JEEENS4_5SM1004TMEM4LOAD26SM100_TMEM_LOAD_32dp32b32xES24_NS1J_INS1K_ILi2ELi4ELi3EEENS1M_ILi16EEENSL_INS5_IJSC_SM_EEES1T_EEEENS4_39AutoVectorizingCopyWithAssumedAlignmentILi128EEENS4_14SM90_TMA_STOREES2U_S2W_S2W_EEEvvEEEEvNT_6ParamsE)
        .other          _ZN7cutlass13device_kernelINS_4gemm6kernel13GemmUniversalIN4cute5tupleIJiiiiEEENS1_10collective13CollectiveMmaINS1_46MainloopSm100TmaUmmaWarpSpecializedBlockScaledILi5ELi2ELi2ENS5_IJNS4_1CILi1EEENSA_ILi8EEESB_EEEEENS5_IJNSA_ILi128EEESF_SF_EEENS5_IJNS_12float_e4m3_tENS_13float_ue8m0_tEEEENS5_IJNS5_IJlSB_lEEENS4_6LayoutINS5_IJNS5_IJNS5_IJNSA_ILi32EEENSA_ILi4EEEEEEiEEESP_NS5_IJSB_iEEEEEENS5_IJNS5_IJNS5_IJNSA_ILi16EEESN_EEEiEEENS5_IJNS5_IJNSA_ILi0EEESB_EEENSA_ILi512EEEEEENS5_IJSV_iEEEEEEEEEEESJ_S12_NS4_8TiledMMAINS4_8MMA_AtomIJNS4_21SM100_MMA_MXF8F6F4_SSISH_SH_fSI_Li128ELi128ELNS4_4UMMA5MajorE0ELS17_0ELNS16_7ScaleInE0ELS18_0EEEEEENSL_INS5_IJSB_SB_SB_EEENS5_IJSV_SV_SV_EEEEENS5_IJNS4_10UnderscoreES1E_S1E_EEEEENS5_IJNS4_23SM90_TMA_LOAD_MULTICASTES1H_EEENS5_IJNS4_14ComposedLayoutINS4_7SwizzleILi3ELi4ELi3EEENS4_18smem_ptr_flag_bitsILi8EEENSL_INS5_IJSC_SF_EEENS5_IJSF_SB_EEEEEEENSL_INS5_IJNS5_IJNS5_IJSO_SB_EEENS5_IJSM_SB_EEEEEESB_NS5_IJSN_SB_EEEEEENS5_IJNS5_IJNS5_IJST_SX_EEESW_EEESV_NS5_IJSB_SX_EEEEEEEEEEEvNS4_8identityENS5_IJNS4_13SM90_TMA_LOADES24_EEES22_vS23_EENS_8epilogue10collective18CollectiveEpilogueINS27_23Sm100TmaWarpSpecializedILi4ELi2ELi32ELb1ELb0EEEJSG_NS5_IJNSL_ISF_SB_EENSL_ISM_SB_EEEEENS_10bfloat16_tESK_S2F_SK_NS27_6fusion15FusionCallbacksIS2B_NS2G_17LinearCombinationIS2F_fS2F_fLNS_15FloatRoundStyleE2EEESG_S2E_JEEENS4_5SM1004TMEM4LOAD26SM100_TMEM_LOAD_32dp32b32xES24_NS1J_INS1K_ILi2ELi4ELi3EEENS1M_ILi16EEENSL_INS5_IJSC_SM_EEES1T_EEEENS4_39AutoVectorizingCopyWithAssumedAlignmentILi128EEENS4_14SM90_TMA_STOREES2U_S2W_S2W_EEEvvEEEEvNT_6ParamsE,@"STO_CUDA_ENTRY STV_DEFAULT"
_ZN7cutlass13device_kernelINS_4gemm6kernel13GemmUniversalIN4cute5tupleIJiiiiEEENS1_10collective13CollectiveMmaINS1_46MainloopSm100TmaUmmaWarpSpecializedBlockScaledILi5ELi2ELi2ENS5_IJNS4_1CILi1EEENSA_ILi8EEESB_EEEEENS5_IJNSA_ILi128EEESF_SF_EEENS5_IJNS_12float_e4m3_tENS_13float_ue8m0_tEEEENS5_IJNS5_IJlSB_lEEENS4_6LayoutINS5_IJNS5_IJNS5_IJNSA_ILi32EEENSA_ILi4EEEEEEiEEESP_NS5_IJSB_iEEEEEENS5_IJNS5_IJNS5_IJNSA_ILi16EEESN_EEEiEEENS5_IJNS5_IJNSA_ILi0EEESB_EEENSA_ILi512EEEEEENS5_IJSV_iEEEEEEEEEEESJ_S12_NS4_8TiledMMAINS4_8MMA_AtomIJNS4_21SM100_MMA_MXF8F6F4_SSISH_SH_fSI_Li128ELi128ELNS4_4UMMA5MajorE0ELS17_0ELNS16_7ScaleInE0ELS18_0EEEEEENSL_INS5_IJSB_SB_SB_EEENS5_IJSV_SV_SV_EEEEENS5_IJNS4_10UnderscoreES1E_S1E_EEEEENS5_IJNS4_23SM90_TMA_LOAD_MULTICASTES1H_EEENS5_IJNS4_14ComposedLayoutINS4_7SwizzleILi3ELi4ELi3EEENS4_18smem_ptr_flag_bitsILi8EEENSL_INS5_IJSC_SF_EEENS5_IJSF_SB_EEEEEEENSL_INS5_IJNS5_IJNS5_IJSO_SB_EEENS5_IJSM_SB_EEEEEESB_NS5_IJSN_SB_EEEEEENS5_IJNS5_IJNS5_IJST_SX_EEESW_EEESV_NS5_IJSB_SX_EEEEEEEEEEEvNS4_8identityENS5_IJNS4_13SM90_TMA_LOADES24_EEES22_vS23_EENS_8epilogue10collective18CollectiveEpilogueINS27_23Sm100TmaWarpSpecializedILi4ELi2ELi32ELb1ELb0EEEJSG_NS5_IJNSL_ISF_SB_EENSL_ISM_SB_EEEEENS_10bfloat16_tESK_S2F_SK_NS27_6fusion15FusionCallbacksIS2B_NS2G_17LinearCombinationIS2F_fS2F_fLNS_15FloatRoundStyleE2EEESG_S2E_JEEENS4_5SM1004TMEM4LOAD26SM100_TMEM_LOAD_32dp32b32xES24_NS1J_INS1K_ILi2ELi4ELi3EEENS1M_ILi16EEENSL_INS5_IJSC_SM_EEES1T_EEEENS4_39AutoVectorizingCopyWithAssumedAlignmentILi128EEENS4_14SM90_TMA_STOREES2U_S2W_S2W_EEEvvEEEEvNT_6ParamsE:
[----:B------:R-:W1:Y:S01]  /*0000*/  LDC R1, c[0x0][0x37c] ;  /* 0x0000df00ff017b82 */ /* 0x000e620000000800 */
[----:B------:R-:W2:Y:S01]  /*0010*/  S2R R101, SR_TID.X ;  /* 0x0000000000657919 */ /* 0x000ea20000002100 */
[----:B------:R-:W3:Y:S01]  /*0020*/  LDCU.64 UR4, c[0x0][0xc90] ;  /* 0x00019200ff0477ac */ /* 0x000ee20008000a00 */
[----:B------:R-:W-:Y:S02]  /*0030*/  PRMT R88, RZ, 0x7610, R88 ;  /* 0x00007610ff587816 */ /* 0x000fe40000000058 */
[----:B------:R-:W-:Y:S01]  /*0040*/  ELECT P5, URZ, PT ;  /* 0x0000000000ff782f */ /* 0x000fe200038a0000 */
[----:B------:R-:W4:Y:S01]  /*0050*/  LDCU.64 UR46, c[0x0][0x358] ;  /* 0x00006b00ff2e77ac */ /* 0x000f220008000a00 */
[----:B---3--:R-:W-:-:S04]  /*0060*/  UISETP.NE.U32.AND UP0, UPT, UR4, URZ, UPT ;  /* 0x000000ff0400728c */ /* 0x008fc8000bf05070 */
[----:B------:R-:W-:Y:S01]  /*0070*/  UISETP.NE.AND.EX UP0, UPT, UR5, URZ, UPT, UP0 ;  /* 0x000000ff0500728c */ /* 0x000fe2000bf05300 */
[----:B--2---:R-:W-:-:S05]  /*0080*/  SHF.R.U32.HI R92, RZ, 0x5, R101 ;  /* 0x00000005ff5c7819 */ /* 0x004fca0000011665 */
[----:B------:R-:W2:Y:S02]  /*0090*/  SHFL.IDX PT, R0, R92, RZ, 0x1f ;  /* 0x00001fff5c007589 */ /* 0x000ea400000e0000 */
[----:B--2---:R-:W-:Y:S01]  /*00a0*/  R2UR UR10, R0 ;  /* 0x00000000000a72ca */ /* 0x004fe200000e0000 */
[----:B-1--4-:R-:W-:-:S14]  /*00b0*/  BRA.U UP0, `(.L_x_0) ;  /* 0x00000001002c7547 */ /* 0x012fdc000b800000 */
[----:B------:R-:W1:Y:S02]  /*00c0*/  LDCU.64 UR6, c[0x0][0xc88] ;  /* 0x00019100ff0677ac */ /* 0x000e640008000a00 */
[----:B-1----:R-:W-:-:S04]  /*00d0*/  UISETP.NE.U32.AND UP0, UPT, UR6, URZ, UPT ;  /* 0x000000ff0600728c */ /* 0x002fc8000bf05070 */
[----:B------:R-:W-:-:S09]  /*00e0*/  UISETP.NE.AND.EX UP0, UPT, UR7, URZ, UPT, UP0 ;  /* 0x000000ff0700728c */ /* 0x000fd2000bf05300 */
[----:B------:R-:W-:Y:S05]  /*00f0*/  BRA.U !UP0, `(.L_x_1) ;  /* 0x0000000108107547 */ /* 0x000fea000b800000 */
[----:B------:R-:W1:Y:S02]  /*0100*/  LDC.64 R2, c[0x0][0xc88] ;  /* 0x00032200ff027b82 */ /* 0x000e640000000a00 */
[----:B-1----:R1:W5:Y:S01]  /*0110*/  LDG.E R49, desc[UR46][R2.64] ;  /* 0x0000002e02317981 */ /* 0x002362000c1e1900 */
[----:B------:R-:W-:Y:S01]  /*0120*/  HFMA2 R88, -RZ, RZ, 0, 5.9604644775390625e-08 ;  /* 0x00000001ff587431 */ /* 0x000fe200000001ff */
[----:B------:R-:W-:Y:S05]  /*0130*/  BRA `(.L_x_0) ;  /* 0x00000000000c7947 */ /* 0x000fea0003800000 */
.L_x_1:
[----:B------:R-:W1:Y:S01]  /*0140*/  LDCU UR6, c[0x0][0xc80] ;  /* 0x00019000ff0677ac */ /* 0x000e620008000800 */
[----:B------:R-:W-:Y:S01]  /*0150*/  HFMA2 R88, -RZ, RZ, 0, 5.9604644775390625e-08 ;  /* 0x00000001ff587431 */ /* 0x000fe200000001ff */
[----:B-1----:R-:W-:-:S07]  /*0160*/  MOV R49, UR6 ;  /* 0x0000000600317c02 */ /* 0x002fce0008000f00 */
.L_x_0:
[----:B------:R-:W2:Y:S02]  /*0170*/  LDCU.64 UR6, c[0x0][0xcb0] ;  /* 0x00019600ff0677ac */ /* 0x000ea40008000a00 */
[----:B--2---:R-:W-:-:S04]  /*0180*/  UISETP.NE.U32.AND UP0, UPT, UR6, URZ, UPT ;  /* 0x000000ff0600728c */ /* 0x004fc8000bf05070 */
[----:B------:R-:W-:-:S09]  /*0190*/  UISETP.NE.AND.EX UP0, UPT, UR7, URZ, UPT, UP0 ;  /* 0x000000ff0700728c */ /* 0x000fd2000bf05300 */
[----:B------:R-:W-:Y:S05]  /*01a0*/  BRA.U UP0, `(.L_x_2) ;  /* 0x0000000100247547 */ /* 0x000fea000b800000 */
[----:B------:R-:W2:Y:S02]  /*01b0*/  LDCU.64 UR6, c[0x0][0xca8] ;  /* 0x00019500ff0677ac */ /* 0x000ea40008000a00 */
[----:B--2---:R-:W-:-:S04]  /*01c0*/  UISETP.NE.U32.AND UP0, UPT, UR6, URZ, UPT ;  /* 0x000000ff0600728c */ /* 0x004fc8000bf05070 */
[----:B------:R-:W-:-:S09]  /*01d0*/  UISETP.NE.AND.EX UP0, UPT, UR7, URZ, UPT, UP0 ;  /* 0x000000ff0700728c */ /* 0x000fd2000bf05300 */
[----:B------:R-:W-:Y:S05]  /*01e0*/  BRA.U !UP0, `(.L_x_3) ;  /* 0x00000001080c7547 */ /* 0x000fea000b800000 */
[----:B-1----:R-:W1:Y:S02]  /*01f0*/  LDC.64 R2, c[0x0][0xca8] ;  /* 0x00032a00ff027b82 */ /* 0x002e640000000a00 */
[----:B-1----:R2:W5:Y:S01]  /*0200*/  LDG.E R47, desc[UR46][R2.64] ;  /* 0x0000002e022f7981 */ /* 0x002562000c1e1900 */
[----:B------:R-:W-:Y:S05]  /*0210*/  BRA `(.L_x_2) ;  /* 0x0000000000087947 */ /* 0x000fea0003800000 */
.L_x_3:
[----:B------:R-:W2:Y:S02]  /*0220*/  LDCU UR6, c[0x0][0xca0] ;  /* 0x00019400ff0677ac */ /* 0x000ea40008000800 */
[----:B--2---:R-:W-:Y:S02]  /*0230*/  MOV R47, UR6 ;  /* 0x00000006002f7c02 */ /* 0x004fe40008000f00 */
.L_x_2:
[----:B------:R-:W-:Y:S01]  /*0240*/  IMAD.U32 R0, RZ, RZ, UR10 ;  /* 0x0000000aff007e24 */ /* 0x000fe2000f8e00ff */
[----:B------:R-:W-:Y:S04]  /*0250*/  BSSY.RECONVERGENT B0, `(.L_x_4) ;  /* 0x0000012000007945 */ /* 0x000fe80003800200 */
[C---:B------:R-:W-:Y:S02]  /*0260*/  ISETP.NE.OR P1, PT, R0.reuse, 0x1, !P5 ;  /* 0x000000010000780c */ /* 0x040fe40006f25670 */
[----:B------:R-:W-:-:S11]  /*0270*/  ISETP.NE.OR P0, PT, R0, 0x3, !P5 ;  /* 0x000000030000780c */ /* 0x000fd60006f05670 */
[----:B------:R-:W-:Y:S05]  /*0280*/  @P1 BRA `(.L_x_5) ;  /* 0x0000000000381947 */ /* 0x000fea0003800000 */
[----:B------:R-:W3:Y:S02]  /*0290*/  LDCU.64 UR6, c[0x0][0x348] ;  /* 0x00006900ff0677ac */ /* 0x000ee40008000a00 */
[----:B---3--:R-:W-:Y:S02]  /*02a0*/  UIADD3 UR14, UP3, UPT, UR6, 0x80, URZ ;  /* 0x00000080060e7890 */ /* 0x008fe4000ff7e0ff */
[----:B------:R-:W-:Y:S02]  /*02b0*/  UIADD3 UR12, UP2, UPT, UR6, 0x180, URZ ;  /* 0x00000180060c7890 */ /* 0x000fe4000ff5e0ff */
[----:B------:R-:W-:Y:S02]  /*02c0*/  UIADD3 UR8, UP1, UPT, UR6, 0x280, URZ ;  /* 0x0000028006087890 */ /* 0x000fe4000ff3e0ff */
[----:B------:R-:W-:Y:S02]  /*02d0*/  UIADD3 UR6, UP0, UPT, UR6, 0x380, URZ ;  /* 0x0000038006067890 */ /* 0x000fe4000ff1e0ff */
[----:B------:R-:W-:-:S02]  /*02e0*/  UIADD3.X UR15, UPT, UPT, URZ, UR7, URZ, UP3, !UPT ;  /* 0x00000007ff0f7290 */ /* 0x000fc40009ffe4ff */
[----:B------:R-:W-:Y:S02]  /*02f0*/  UIADD3.X UR13, UPT, UPT, URZ, UR7, URZ, UP2, !UPT ;  /* 0x00000007ff0d7290 */ /* 0x000fe400097fe4ff */
[----:B------:R-:W-:Y:S02]  /*0300*/  UIADD3.X UR9, UPT, UPT, URZ, UR7, URZ, UP1, !UPT ;  /* 0x00000007ff097290 */ /* 0x000fe40008ffe4ff */
[----:B------:R-:W-:-:S03]  /*0310*/  UIADD3.X UR7, UPT, UPT, URZ, UR7, URZ, UP0, !UPT ;  /* 0x00000007ff077290 */ /* 0x000fc600087fe4ff */
[----:B------:R3:W-:Y:S02]  /*0320*/  UTMACCTL.PF [UR14] ;  /* 0x000000000e0079b9 */ /* 0x0007e40008040000 */
[----:B------:R3:W-:Y:S02]  /*0330*/  UTMACCTL.PF [UR12] ;  /* 0x000000000c0079b9 */ /* 0x0007e40008040000 */
[----:B------:R3:W-:Y:S02]  /*0340*/  UTMACCTL.PF [UR8] ;  /* 0x00000000080079b9 */ /* 0x0007e40008040000 */
[----:B------:R3:W-:Y:S02]  /*0350*/  UTMACCTL.PF [UR6] ;  /* 0x00000000060079b9 */ /* 0x0007e40008040000 */
[----:B---3--:R-:W-:Y:S01]  /*0360*/  NOP ;  /* 0x0000000000007918 */ /* 0x008fe20000000000 */
.L_x_5:
[----:B------:R-:W-:Y:S05]  /*0370*/  BSYNC.RECONVERGENT B0 ;  /* 0x0000000000007941 */ /* 0x000fea0003800200 */
.L_x_4:
[----:B------:R-:W-:Y:S04]  /*0380*/  BSSY.RECONVERGENT B0, `(.L_x_6) ;  /* 0x000000a000007945 */ /* 0x000fe80003800200 */
[----:B------:R-:W-:Y:S05]  /*0390*/  @P0 BRA `(.L_x_7) ;  /* 0x0000000000200947 */ /* 0x000fea0003800000 */
[----:B------:R-:W3:Y:S02]  /*03a0*/  LDCU.64 UR6, c[0x0][0x348] ;  /* 0x00006900ff0677ac */ /* 0x000ee40008000a00 */
[----:B---3--:R-:W-:Y:S02]  /*03b0*/  UIADD3 UR8, UP1, UPT, UR6, 0x980, URZ ;  /* 0x0000098006087890 */ /* 0x008fe4000ff3e0ff */
[----:B------:R-:W-:Y:S02]  /*03c0*/  UIADD3 UR6, UP0, UPT, UR6, 0xa80, URZ ;  /* 0x00000a8006067890 */ /* 0x000fe4000ff1e0ff */
[----:B------:R-:W-:Y:S02]  /*03d0*/  UIADD3.X UR9, UPT, UPT, URZ, UR7, URZ, UP1, !UPT ;  /* 0x00000007ff097290 */ /* 0x000fe40008ffe4ff */
[----:B------:R-:W-:-:S07]  /*03e0*/  UIADD3.X UR7, UPT, UPT, URZ, UR7, URZ, UP0, !UPT ;  /* 0x00000007ff077290 */ /* 0x000fce00087fe4ff */
[----:B------:R3:W-:Y:S02]  /*03f0*/  UTMACCTL.PF [UR8] ;  /* 0x00000000080079b9 */ /* 0x0007e40008040000 */
[----:B------:R3:W-:Y:S02]  /*0400*/  UTMACCTL.PF [UR6] ;  /* 0x00000000060079b9 */ /* 0x0007e40008040000 */
[----:B---3--:R-:W-:Y:S01]  /*0410*/  NOP ;  /* 0x0000000000007918 */ /* 0x008fe20000000000 */
.L_x_7:
[----:B------:R-:W-:Y:S05]  /*0420*/  BSYNC.RECONVERGENT B0 ;  /* 0x0000000000007941 */ /* 0x000fea0003800200 */
.L_x_6:
[----:B------:R-:W3:Y:S01]  /*0430*/  LDCU.64 UR6, c[0x0][0xc88] ;  /* 0x00019100ff0677ac */ /* 0x000ee20008000a00 */
[----:B------:R-:W-:Y:S02]  /*0440*/  UISETP.EQ.U32.AND UP1, UPT, UR4, URZ, UPT ;  /* 0x000000ff0400728c */ /* 0x000fe4000bf22070 */
[----:B------:R-:W-:Y:S02]  /*0450*/  UPLOP3.LUT UP5, UPT, UPT, UPT, UPT, 0x80, 0x8 ;  /* 0x000000000008789c */ /* 0x000fe40003faf070 */
[----:B---3--:R-:W-:-:S04]  /*0460*/  UISETP.NE.U32.AND UP0, UPT, UR6, URZ, UPT ;  /* 0x000000ff0600728c */ /* 0x008fc8000bf05070 */
[----:B------:R-:W-:-:S04]  /*0470*/  UISETP.NE.AND.EX UP0, UPT, UR7, URZ, UPT, UP0 ;  /* 0x000000ff0700728c */ /* 0x000fc8000bf05300 */
[----:B------:R-:W-:-:S04]  /*0480*/  UISETP.EQ.OR.EX UP2, UPT, UR5, URZ, !UP0, UP1 ;  /* 0x000000ff0500728c */ /* 0x000fc8000c742710 */
[----:B------:R-:W-:-:S05]  /*0490*/  UP2UR UR48, UPR, URZ, 0x4 ;  /* 0x00000004ff307883 */ /* 0x000fca0008000000 */
[----:B------:R-:W-:Y:S07]  /*04a0*/  BRA.U !UP2, `(.L_x_8) ;  /* 0x000000010a207547 */ /* 0x000fee000b800000 */
[----:B------:R-:W-:Y:S01]  /*04b0*/  UISETP.NE.U32.AND UP1, UPT, UR4, URZ, UPT ;  /* 0x000000ff0400728c */ /* 0x000fe2000bf25070 */
[----:B-----5:R-:W-:Y:S01]  /*04c0*/  FSETP.NEU.AND P0, PT, R49, RZ, PT ;  /* 0x000000ff3100720b */ /* 0x020fe20003f0d000 */
[----:B------:R-:W-:Y:S02]  /*04d0*/  USEL UR4, URZ, 0xffffffff, UP0 ;  /* 0xffffffffff047887 */ /* 0x000fe40008000000 */
[----:B------:R-:W-:-:S10]  /*04e0*/  UISETP.NE.AND.EX UP1, UPT, UR5, URZ, UPT, UP1 ;  /* 0x000000ff0500728c */ /* 0x000fd4000bf25310 */
[----:B------:R-:W-:Y:S01]  /*04f0*/  VOTEU.ANY UP0, P0 ;  /* 0x0000000000ff7886 */ /* 0x000fe20000000100 */
[----:B------:R-:W-:-:S04]  /*0500*/  @!UP1 USEL UR4, URZ, 0xffffffff, UP0 ;  /* 0xffffffffff049887 */ /* 0x000fc80008000000 */
[----:B------:R-:W-:-:S04]  /*0510*/  ULOP3.LUT UR4, UR4, 0x1, URZ, 0xc0, !UPT ;  /* 0x0000000104047892 */ /* 0x000fc8000f8ec0ff */
[----:B------:R-:W-:-:S11]  /*0520*/  UISETP.NE.U32.AND UP5, UPT, UR4, 0x1, UPT ;  /* 0x000000010400788c */ /* 0x000fd6000bfa5070 */
.L_x_8:
[----:B-12---:R-:W1:Y:S01]  /*0530*/  SHFL.IDX PT, R2, R92, RZ, 0x1f ;  /* 0x00001fff5c027589 */ /* 0x006e6200000e0000 */
[----:B------:R-:W-:-:S04]  /*0540*/  UISETP.NE.AND UP0, UPT, UR10, 0x2, UPT ;  /* 0x000000020a00788c */ /* 0x000fc8000bf05270 */
[----:B------:R-:W-:Y:S01]  /*0550*/  USEL UR21, URZ, 0x1, UP0 ;  /* 0x00000001ff157887 */ /* 0x000fe20008000000 */
[----:B-1----:R-:W-:-:S13]  /*0560*/  ISETP.NE.AND P0, PT, R2, RZ, PT ;  /* 0x000000ff0200720c */ /* 0x002fda0003f05270 */
[----:B------:R-:W-:Y:S05]  /*0570*/  @P0 BRA `(.L_x_9) ;  /* 0x0000000000600947 */ /* 0x000fea0003800000 */
[----:B------:R-:W1:Y:S01]  /*0580*/  S2UR UR6, SR_CgaCtaId ;  /* 0x00000000000679c3 */ /* 0x000e620000008800 */
[----:B------:R-:W-:Y:S01]  /*0590*/  UMOV UR7, 0x400 ;  /* 0x0000040000077882 */ /* 0x000fe20000000000 */
[----:B------:R-:W-:Y:S01]  /*05a0*/  UMOV UR5, 0x1 ;  /* 0x0000000100057882 */ /* 0x000fe20000000000 */
[----:B------:R-:W-:Y:S01]  /*05b0*/  UMOV UR4, 0x8 ;  /* 0x0000000800047882 */ /* 0x000fe20000000000 */
[----:B------:R-:W-:-:S04]  /*05c0*/  UIADD3 UR8, UPT, UPT, -UR5, 0x100000, URZ ;  /* 0x0010000005087890 */ /* 0x000fc8000fffe1ff */
[----:B------:R-:W-:Y:S02]  /*05d0*/  USHF.L.U32 UR9, UR8, 0xb, URZ ;  /* 0x0000000b08097899 */ /* 0x000fe400080006ff */
[----:B------:R-:W-:Y:S02]  /*05e0*/  USHF.L.U32 UR8, UR8, 0x1, URZ ;  /* 0x0000000108087899 */ /* 0x000fe400080006ff */
[----:B------:R-:W-:-:S04]  /*05f0*/  UIADD3 UR4, UPT, UPT, -UR4, 0x100000, URZ ;  /* 0x0010000004047890 */ /* 0x000fc8000fffe1ff */
[----:B------:R-:W-:Y:S02]  /*0600*/  USHF.L.U32 UR5, UR4, 0xb, URZ ;  /* 0x0000000b04057899 */ /* 0x000fe400080006ff */
[----:B------:R-:W-:Y:S01]  /*0610*/  USHF.L.U32 UR4, UR4, 0x1, URZ ;  /* 0x0000000104047899 */ /* 0x000fe200080006ff */
[----:B------:R-:W-:Y:S01]  /*0620*/  ELECT P0, URZ, PT ;  /* 0x0000000000ff782f */ /* 0x000fe20003800000 */
[----:B-1----:R-:W-:Y:S01]  /*0630*/  ULEA UR6, UR6, UR7, 0x18 ;  /* 0x0000000706067291 */ /* 0x002fe2000f8ec0ff */
[----:B------:R-:W1:Y:S11]  /*0640*/  FENCE.VIEW.ASYNC.S ;  /* 0x00000000000073c6 */ /* 0x000e760000000000 */
[----:B-1----:R1:W2:Y:S01]  /*0650*/  SYNCS.EXCH.64 URZ, [UR6], UR8 ;  /* 0x0000000806ff75b2 */ /* 0x0022a20008000100 */
[----:B------:R1:W3:Y:S01]  /*0660*/  SYNCS.EXCH.64 URZ, [UR6+0x28], UR4 ;  /* 0x0000280406ff75b2 */ /* 0x0002e20008000100 */
[----:B------:R1:W4:Y:S01]  /*0670*/  SYNCS.EXCH.64 URZ, [UR6+0x8], UR8 ;  /* 0x0000080806ff75b2 */ /* 0x0003220008000100 */
[----:B------:R1:W1:Y:S01]  /*0680*/  SYNCS.EXCH.64 URZ, [UR6+0x30], UR4 ;  /* 0x0000300406ff75b2 */ /* 0x0002620008000100 */
[----:B------:R1:W1:Y:S01]  /*0690*/  SYNCS.EXCH.64 URZ, [UR6+0x10], UR8 ;  /* 0x0000100806ff75b2 */ /* 0x0002620008000100 */
[----:B------:R1:W1:Y:S01]  /*06a0*/  SYNCS.EXCH.64 URZ, [UR6+0x38], UR4 ;  /* 0x0000380406ff75b2 */ /* 0x0002620008000100 */
[----:B------:R1:W1:Y:S01]  /*06b0*/  SYNCS.EXCH.64 URZ, [UR6+0x18], UR8 ;  /* 0x0000180806ff75b2 */ /* 0x0002620008000100 */
[----:B------:R1:W1:Y:S01]  /*06c0*/  SYNCS.EXCH.64 URZ, [UR6+0x40], UR4 ;  /* 0x0000400406ff75b2 */ /* 0x0002620008000100 */
[----:B------:R1:W1:Y:S01]  /*06d0*/  SYNCS.EXCH.64 URZ, [UR6+0x20], UR8 ;  /* 0x0000200806ff75b2 */ /* 0x0002620008000100 */
[----:B------:R1:W1:Y:S01]  /*06e0*/  SYNCS.EXCH.64 URZ, [UR6+0x48], UR4 ;  /* 0x0000480406ff75b2 */ /* 0x0002620008000100 */
[----:B------:R-:W-:Y:S01]  /*06f0*/  NOP ;  /* 0x0000000000007918 */ /* 0x000fe20000000000 */
.L_x_9:
[----:B------:R-:W2:Y:S01]  /*0700*/  SHFL.IDX PT, R2, R92, RZ, 0x1f ;  /* 0x00001fff5c027589 */ /* 0x000ea200000e0000 */
[----:B------:R-:W-:Y:S01]  /*0710*/  NOP ;  /* 0x0000000000007918 */ /* 0x000fe20000000000 */
[----:B--2---:R-:W-:-:S13]  /*0720*/  ISETP.NE.AND P0, PT, R2, 0x1, PT ;  /* 0x000000010200780c */ /* 0x004fda0003f05270 */
[----:B------:R-:W-:Y:S05]  /*0730*/  @P0 BRA `(.L_x_10) ;  /* 0x0000000000580947 */ /* 0x000fea0003800000 */
[----:B-1----:R-:W1:Y:S01]  /*0740*/  S2UR UR6, SR_CgaCtaId ;  /* 0x00000000000679c3 */ /* 0x002e620000008800 */
        /* <DEDUP_REMOVED lines=12> */
[----:B-1----:R2:W1:Y:S01]  /*0810*/  SYNCS.EXCH.64 URZ, [UR6+0x50], UR8 ;  /* 0x0000500806ff75b2 */ /* 0x0024620008000100 */
[----:B------:R2:W1:Y:S01]  /*0820*/  SYNCS.EXCH.64 URZ, [UR6+0x70], UR4 ;  /* 0x0000700406ff75b2 */ /* 0x0004620008000100 */
[----:B------:R2:W1:Y:S01]  /*0830*/  SYNCS.EXCH.64 URZ, [UR6+0x58], UR8 ;  /* 0x0000580806ff75b2 */ /* 0x0004620008000100 */
[----:B------:R2:W1:Y:S01]  /*0840*/  SYNCS.EXCH.64 URZ, [UR6+0x78], UR4 ;  /* 0x0000780406ff75b2 */ /* 0x0004620008000100 */
[----:B------:R2:W1:Y:S01]  /*0850*/  SYNCS.EXCH.64 URZ, [UR6+0x60], UR8 ;  /* 0x0000600806ff75b2 */ /* 0x0004620008000100 */
[----:B------:R2:W1:Y:S01]  /*0860*/  SYNCS.EXCH.64 URZ, [UR6+0x80], UR4 ;  /* 0x0000800406ff75b2 */ /* 0x0004620008000100 */
[----:B------:R2:W1:Y:S01]  /*0870*/  SYNCS.EXCH.64 URZ, [UR6+0x68], UR8 ;  /* 0x0000680806ff75b2 */ /* 0x0004620008000100 */
[----:B------:R2:W1:Y:S02]  /*0880*/  SYNCS.EXCH.64 URZ, [UR6+0x88], UR4 ;  /* 0x0000880406ff75b2 */ /* 0x0004640008000100 */
[----:B--2---:R-:W-:Y:S01]  /*0890*/  NOP ;  /* 0x0000000000007918 */ /* 0x004fe20000000000 */
.L_x_10:
[----:B------:R-:W2:Y:S01]  /*08a0*/  SHFL.IDX PT, R2, R92, RZ, 0x1f ;  /* 0x00001fff5c027589 */ /* 0x000ea200000e0000 */
[----:B------:R-:W-:Y:S01]  /*08b0*/  NOP ;  /* 0x0000000000007918 */ /* 0x000fe20000000000 */
[----:B--2---:R-:W-:-:S13]  /*08c0*/  ISETP.NE.AND P0, PT, R2, 0x3, PT ;  /* 0x000000030200780c */ /* 0x004fda0003f05270 */
[----:B------:R-:W-:Y:S05]  /*08d0*/  @P0 BRA `(.L_x_11) ;  /* 0x0000000000300947 */ /* 0x000fea0003800000 */
[----:B-1----:R-:W1:Y:S01]  /*08e0*/  S2UR UR5, SR_CgaCtaId ;  /* 0x00000000000579c3 */ /* 0x002e620000008800 */
[----:B------:R-:W-:Y:S01]  /*08f0*/  UMOV UR6, 0x400 ;  /* 0x0000040000067882 */ /* 0x000fe20000000000 */
[----:B------:R-:W-:Y:S01]  /*0900*/  UMOV UR4, 0x20 ;  /* 0x0000002000047882 */ /* 0x000fe20000000000 */
[----:B------:R-:W-:Y:S01]  /*0910*/  ELECT P0, URZ, PT ;  /* 0x0000000000ff782f */ /* 0x000fe20003800000 */
[----:B-1----:R-:W-:Y:S02]  /*0920*/  ULEA UR5, UR5, UR6, 0x18 ;  /* 0x0000000605057291 */ /* 0x002fe4000f8ec0ff */
[----:B------:R-:W-:-:S04]  /*0930*/  UIADD3 UR6, UPT, UPT, -UR4, 0x100000, URZ ;  /* 0x0010000004067890 */ /* 0x000fc8000fffe1ff */
[----:B------:R-:W-:Y:S02]  /*0940*/  USHF.L.U32 UR7, UR6, 0xb, URZ ;  /* 0x0000000b06077899 */ /* 0x000fe400080006ff */
[----:B------:R-:W-:Y:S01]  /*0950*/  USHF.L.U32 UR6, UR6, 0x1, URZ ;  /* 0x0000000106067899 */ /* 0x000fe200080006ff */
[----:B------:R-:W1:Y:S11]  /*0960*/  FENCE.VIEW.ASYNC.S ;  /* 0x00000000000073c6 */ /* 0x000e760000000000 */
[----:B-1----:R2:W1:Y:S01]  /*0970*/  SYNCS.EXCH.64 URZ, [UR5+0x90], UR6 ;  /* 0x0000900605ff75b2 */ /* 0x0024620008000100 */
[----:B------:R2:W1:Y:S02]  /*0980*/  SYNCS.EXCH.64 URZ, [UR5+0x98], UR6 ;  /* 0x0000980605ff75b2 */ /* 0x0004640008000100 */
[----:B--2---:R-:W-:Y:S01]  /*0990*/  NOP ;  /* 0x0000000000007918 */ /* 0x004fe20000000000 */
.L_x_11:
[----:B------:R-:W2:Y:S01]  /*09a0*/  SHFL.IDX PT, R2, R92, RZ, 0x1f ;  /* 0x00001fff5c027589 */ /* 0x000ea200000e0000 */
[----:B------:R-:W-:Y:S01]  /*09b0*/  NOP ;  /* 0x0000000000007918 */ /* 0x000fe20000000000 */
[----:B--2---:R-:W-:-:S13]  /*09c0*/  ISETP.NE.AND P0, PT, R2, 0x4, PT ;  /* 0x000000040200780c */ /* 0x004fda0003f05270 */
[----:B------:R-:W-:Y:S05]  /*09d0*/  @P0 BRA `(.L_x_12) ;  /* 0x00000000004c0947 */ /* 0x000fea0003800000 */
[----:B-1----:R-:W1:Y:S01]  /*09e0*/  S2UR UR5, SR_CgaCtaId ;  /* 0x00000000000579c3 */ /* 0x002e620000008800 */
[----:B------:R-:W-:Y:S01]  /*09f0*/  UMOV UR7, 0x720 ;  /* 0x0000072000077882 */ /* 0x000fe20000000000 */
[----:B------:R-:W-:Y:S01]  /*0a00*/  UMOV UR6, 0x400 ;  /* 0x0000040000067882 */ /* 0x000fe20000000000 */
[----:B------:R-:W-:Y:S01]  /*0a10*/  USEL UR7, UR7, 0x620, UP5 ;  /* 0x0000062007077887 */ /* 0x000fe2000a800000 */
[----:B------:R-:W-:Y:S01]  /*0a20*/  UMOV UR4, 0x1 ;  /* 0x0000000100047882 */ /* 0x000fe20000000000 */
[----:B------:R-:W-:Y:S01]  /*0a30*/  ELECT P0, URZ, PT ;  /* 0x0000000000ff782f */ /* 0x000fe20003800000 */
[----:B------:R-:W-:-:S04]  /*0a40*/  UIADD3 UR8, UPT, UPT, -UR4, 0x100000, URZ ;  /* 0x0010000004087890 */ /* 0x000fc8000fffe1ff */
[----:B------:R-:W-:Y:S02]  /*0a50*/  USHF.L.U32 UR9, UR8, 0xb, URZ ;  /* 0x0000000b08097899 */ /* 0x000fe400080006ff */
[----:B------:R-:W-:Y:S02]  /*0a60*/  USHF.L.U32 UR8, UR8, 0x1, URZ ;  /* 0x0000000108087899 */ /* 0x000fe400080006ff */
[----:B-1----:R-:W-:Y:S02]  /*0a70*/  ULEA UR5, UR5, UR6, 0x18 ;  /* 0x0000000605057291 */ /* 0x002fe4000f8ec0ff */
[----:B------:R-:W-:-:S04]  /*0a80*/  UIADD3 UR6, UPT, UPT, -UR7, 0x100000, URZ ;  /* 0x0010000007067890 */ /* 0x000fc8000fffe1ff */
[----:B------:R-:W-:Y:S02]  /*0a90*/  USHF.L.U32 UR7, UR6, 0xb, URZ ;  /* 0x0000000b06077899 */ /* 0x000fe400080006ff */
[----:B------:R-:W-:Y:S01]  /*0aa0*/  USHF.L.U32 UR6, UR6, 0x1, URZ ;  /* 0x0000000106067899 */ /* 0x000fe200080006ff */
[----:B------:R-:W1:Y:S03]  /*0ab0*/  FENCE.VIEW.ASYNC.S ;  /* 0x00000000000073c6 */ /* 0x000e660000000000 */
[----:B-1----:R2:W1:Y:S08]  /*0ac0*/  SYNCS.EXCH.64 URZ, [UR5+0xa0], UR8 ;  /* 0x0000a00805ff75b2 */ /* 0x0024700008000100 */
[----:B------:R2:W1:Y:S01]  /*0ad0*/  SYNCS.EXCH.64 URZ, [UR5+0xb0], UR6 ;  /* 0x0000b00605ff75b2 */ /* 0x0004620008000100 */
[----:B------:R2:W1:Y:S01]  /*0ae0*/  SYNCS.EXCH.64 URZ, [UR5+0xa8], UR8 ;  /* 0x0000a80805ff75b2 */ /* 0x0004620008000100 */
[----:B------:R2:W1:Y:S02]  /*0af0*/  SYNCS.EXCH.64 URZ, [UR5+0xb8], UR6 ;  /* 0x0000b80605ff75b2 */ /* 0x0004640008000100 */
[----:B--2---:R-:W-:Y:S01]  /*0b00*/  NOP ;  /* 0x0000000000007918 */ /* 0x004fe20000000000 */
.L_x_12:
        /* <DEDUP_REMOVED lines=20> */
[----:B------:R2:W1:Y:S02]  /*0c50*/  SYNCS.EXCH.64 URZ, [UR6+0xd8], UR4 ;  /* 0x0000d80406ff75b2 */ /* 0x0004640008000100 */
[----:B--2---:R-:W-:Y:S01]  /*0c60*/  NOP ;  /* 0x0000000000007918 */ /* 0x004fe20000000000 */
.L_x_13:
[----:B------:R-:W2:Y:S01]  /*0c70*/  SHFL.IDX PT, R2, R92, RZ, 0x1f ;  /* 0x00001fff5c027589 */ /* 0x000ea200000e0000 */
[----:B------:R-:W1:Y:S01]  /*0c80*/  S2UR UR45, SR_CgaCtaId ;  /* 0x00000000002d79c3 */ /* 0x000e620000008800 */
[----:B------:R-:W-:Y:S01]  /*0c90*/  NOP ;  /* 0x0000000000007918 */ /* 0x000fe20000000000 */
[----:B--2---:R-:W-:-:S13]  /*0ca0*/  ISETP.NE.AND P0, PT, R2, 0x3, PT ;  /* 0x000000030200780c */ /* 0x004fda0003f05270 */
[----:B-1----:R-:W-:Y:S05]  /*0cb0*/  @P0 BRA `(.L_x_14) ;  /* 0x0000000000340947 */ /* 0x002fea0003800000 */
[----:B------:R-:W-:Y:S01]  /*0cc0*/  UMOV UR5, 0x400 ;  /* 0x0000040000057882 */ /* 0x000fe20000000000 */
[----:B------:R-:W-:Y:S01]  /*0cd0*/  UMOV UR4, 0x20 ;  /* 0x0000002000047882 */ /* 0x000fe20000000000 */
[----:B------:R-:W-:Y:S02]  /*0ce0*/  ULEA UR5, UR45, UR5, 0x18 ;  /* 0x000000052d057291 */ /* 0x000fe4000f8ec0ff */
[----:B------:R-:W-:-:S04]  /*0cf0*/  UIADD3 UR6, UPT, UPT, -UR4, 0x100000, URZ ;  /* 0x0010000004067890 */ /* 0x000fc8000fffe1ff */
[----:B------:R-:W-:Y:S02]  /*0d00*/  USHF.L.U32 UR7, UR6, 0xb, URZ ;  /* 0x0000000b06077899 */ /* 0x000fe400080006ff */
[----:B------:R-:W-:Y:S01]  /*0d10*/  USHF.L.U32 UR6, UR6, 0x1, URZ ;  /* 0x0000000106067899 */ /* 0x000fe200080006ff */
[----:B------:R-:W-:Y:S01]  /*0d20*/  ELECT P0, URZ, PT ;  /* 0x0000000000ff782f */ /* 0x000fe20003800000 */
[----:B------:R-:W1:Y:S10]  /*0d30*/  FENCE.VIEW.ASYNC.S ;  /* 0x00000000000073c6 */ /* 0x000e740000000000 */
[----:B-1----:R1:W2:Y:S01]  /*0d40*/  SYNCS.EXCH.64 URZ, [UR5+0xe0], UR6 ;  /* 0x0000e00605ff75b2 */ /* 0x0022a20008000100 */
[----:B------:R1:W1:Y:S01]  /*0d50*/  SYNCS.EXCH.64 URZ, [UR5+0xf0], UR6 ;  /* 0x0000f00605ff75b2 */ /* 0x0002620008000100 */
[----:B------:R1:W1:Y:S01]  /*0d60*/  SYNCS.EXCH.64 URZ, [UR5+0xe8], UR6 ;  /* 0x0000e80605ff75b2 */ /* 0x0002620008000100 */
[----:B------:R1:W1:Y:S01]  /*0d70*/  SYNCS.EXCH.64 URZ, [UR5+0xf8], UR6 ;  /* 0x0000f80605ff75b2 */ /* 0x0002620008000100 */
[----:B------:R-:W-:Y:S01]  /*0d80*/  NOP ;  /* 0x0000000000007918 */ /* 0x000fe20000000000 */
.L_x_14:
[----:B------:R-:W3:Y:S01]  /*0d90*/  LDCU UR4, c[0x0][0x36c] ;  /* 0x00006d80ff0477ac */ /* 0x000ee20008000800 */
[----:B------:R-:W-:Y:S01]  /*0da0*/  ISETP.NE.OR P5, PT, R0, 0x2, !P5 ;  /* 0x000000020000780c */ /* 0x000fe20006fa5670 */
[----:B------:R-:W-:Y:S01]  /*0db0*/  NOP ;  /* 0x0000000000007918 */ /* 0x000fe20000000000 */
[----:B------:R-:W-:Y:S01]  /*0dc0*/  LOP3.LUT R2, R101, 0x1f, RZ, 0xc0, !PT ;  /* 0x0000001f65027812 */ /* 0x000fe200078ec0ff */
[----:B------:R-:W-:Y:S02]  /*0dd0*/  UISETP.NE.AND UP4, UPT, UR10, URZ, UPT ;  /* 0x000000ff0a00728c */ /* 0x000fe4000bf85270 */
[----:B---3--:R-:W-:-:S09]  /*0de0*/  UISETP.EQ.U32.AND UP2, UPT, UR4, 0x1, UPT ;  /* 0x000000010400788c */ /* 0x008fd2000bf42070 */
[----:B------:R-:W-:Y:S05]  /*0df0*/  BRA.U !UP2, `(.L_x_15) ;  /* 0x000000010a087547 */ /* 0x000fea000b800000 */
[----:B-12-4-:R-:W-:Y:S01]  /*0e00*/  UCGABAR_ARV ;  /* 0x00000000000079c7 */ /* 0x016fe20008000000 */
[----:B------:R-:W-:Y:S05]  /*0e10*/  BRA `(.L_x_16) ;  /* 0x0000000000047947 */ /* 0x000fea0003800000 */
.L_x_15:
[----:B-12-4-:R-:W-:Y:S01]  /*0e20*/  NOP ;  /* 0x0000000000007918 */ /* 0x016fe20000000000 */
.L_x_16:
[----:B------:R-:W1:Y:S01]  /*0e30*/  S2UR UR11, SR_CTAID.Y ;  /* 0x00000000000b79c3 */ /* 0x000e620000002600 */
[----:B------:R-:W-:-:S05]  /*0e40*/  CS2R.32 R87, SR_CgaSize ;  /* 0x0000000000577805 */ /* 0x000fca0000008a00 */
[----:B------:R-:W-:-:S05]  /*0e50*/  IMAD R87, R87, -0xa0, RZ ;  /* 0xffffff6057577824 */ /* 0x000fca00078e02ff */
[----:B------:R-:W-:-:S14]  /*0e60*/  R2UR UR4, R87 ;  /* 0x00000000570472ca */ /* 0x000fdc00000e0000 */
[----:B------:R-:W2:Y:S01]  /*0e70*/  LDCU UR4, c[0x0][UR4+0x2b4] ;  /* 0x00005680040477ac */ /* 0x000ea20008000800 */
[----:B------:R-:W-:-:S05]  /*0e80*/  CS2R.32 R87, SR_CgaSize ;  /* 0x0000000000577805 */ /* 0x000fca0000008a00 */
[----:B------:R-:W-:-:S05]  /*0e90*/  IMAD R87, R87, -0xa0, RZ ;  /* 0xffffff6057577824 */ /* 0x000fca00078e02ff */
[----:B------:R-:W-:-:S14]  /*0ea0*/  R2UR UR5, R87 ;  /* 0x00000000570572ca */ /* 0x000fdc00000e0000 */
[----:B------:R-:W3:Y:S01]  /*0eb0*/  LDCU UR5, c[0x0][UR5+0x2b0] ;  /* 0x00005600050577ac */ /* 0x000ee20008000800 */
[----:B------:R-:W4:Y:S01]  /*0ec0*/  S2UR UR27, SR_CTAID.X ;  /* 0x00000000001b79c3 */ /* 0x000f220000002500 */
[----:B------:R-:W2:Y:S01]  /*0ed0*/  LDCU UR16, c[0x0][0xf24] ;  /* 0x0001e480ff1077ac */ /* 0x000ea20008000800 */
[----:B------:R-:W-:Y:S01]  /*0ee0*/  USHF.L.U32 UR19, UR45, 0xb, URZ ;  /* 0x0000000b2d137899 */ /* 0x000fe200080006ff */
[----:B------:R-:W2:Y:S01]  /*0ef0*/  LDCU UR12, c[0x0][0xf30] ;  /* 0x0001e600ff0c77ac */ /* 0x000ea20008000800 */
[----:B------:R-:W-:-:S05]  /*0f00*/  CS2R.32 R0, SR_CgaSize ;  /* 0x0000000000007805 */ /* 0x000fca0000008a00 */
[----:B------:R-:W-:-:S06]  /*0f10*/  IMAD R0, R0, -0xa0, RZ ;  /* 0xffffff6000007824 */ /* 0x000fcc00078e02ff */
[----:B------:R-:W3:Y:S01]  /*0f20*/  LDC R0, c[0x0][R0+0x2a4] ;  /* 0x0000a90000007b82 */ /* 0x000ee20000000800 */
[----:B------:R-:W-:Y:S02]  /*0f30*/  USHF.L.U32 UR13, UR45, 0x6, URZ ;  /* 0x000000062d0d7899 */ /* 0x000fe400080006ff */
[----:B------:R-:W-:Y:S01]  /*0f40*/  USHF.L.U32 UR26, UR45, 0x5, URZ ;  /* 0x000000052d1a7899 */ /* 0x000fe200080006ff */
[----:B-1----:R-:W-:Y:S02]  /*0f50*/  I2FP.F32.U32 R86, UR11 ;  /* 0x0000000b00567c45 */ /* 0x002fe40008201000 */
[----:B------:R-:W-:-:S05]  /*0f60*/  CS2R.32 R3, SR_CgaSize ;  /* 0x0000000000037805 */ /* 0x000fca0000008a00 */
[----:B------:R-:W-:-:S06]  /*0f70*/  IMAD R3, R3, -0xa0, RZ ;  /* 0xffffff6003037824 */ /* 0x000fcc00078e02ff */
[----:B------:R-:W1:Y:S01]  /*0f80*/  LDC R3, c[0x0][R3+0x2a0] ;  /* 0x0000a80003037b82 */ /* 0x000e620000000800 */
[----:B--2---:R-:W-:Y:S01]  /*0f90*/  UISETP.GE.AND UP0, UPT, UR16, 0x1, UPT ;  /* 0x000000011000788c */ /* 0x004fe2000bf06270 */
[----:B------:R-:W-:Y:S01]  /*0fa0*/  FMUL R86, R86, UR4 ;  /* 0x0000000456567c20 */ /* 0x000fe20008400000 */
[----:B----4-:R-:W-:-:S05]  /*0fb0*/  I2FP.F32.U32 R87, UR27 ;  /* 0x0000001b00577c45 */ /* 0x010fca0008201000 */
[----:B------:R-:W2:Y:S01]  /*0fc0*/  LDC R40, c[0x0][0xf24] ;  /* 0x0003c900ff287b82 */ /* 0x000ea20000000800 */
[----:B------:R-:W4:Y:S01]  /*0fd0*/  F2I.U32.TRUNC.NTZ R86, R86 ;  /* 0x0000005600567305 */ /* 0x000f22000020f000 */
[----:B---3--:R-:W-:-:S06]  /*0fe0*/  FMUL R87, R87, UR5 ;  /* 0x0000000557577c20 */ /* 0x008fcc0008400000 */
[----:B------:R-:W3:Y:S01]  /*0ff0*/  S2UR UR44, SR_CTAID.Z ;  /* 0x00000000002c79c3 */ /* 0x000ee20000002700 */
[----:B------:R-:W3:Y:S01]  /*1000*/  F2I.U32.TRUNC.NTZ R87, R87 ;  /* 0x0000005700577305 */ /* 0x000ee2000020f000 */
[----:B----4-:R-:W-:-:S05]  /*1010*/  IADD3 R86, PT, PT, -R86, RZ, RZ ;  /* 0x000000ff56567210 */ /* 0x010fca0007ffe1ff */
[----:B------:R-:W-:Y:S01]  /*1020*/  IMAD R86, R0, R86, UR11 ;  /* 0x0000000b00567e24 */ /* 0x000fe2000f8e0256 */
[----:B------:R-:W-:Y:S02]  /*1030*/  PRMT R0, RZ, 0x7610, R0 ;  /* 0x00007610ff007816 */ /* 0x000fe40000000000 */
[----:B---3--:R-:W-:-:S05]  /*1040*/  IADD3 R87, PT, PT, -R87, RZ, RZ ;  /* 0x000000ff57577210 */ /* 0x008fca0007ffe1ff */
[----:B-1----:R-:W-:Y:S01]  /*1050*/  IMAD R87, R3, R87, UR27 ;  /* 0x0000001b03577e24 */ /* 0x002fe2000f8e0257 */
[----:B------:R-:W-:Y:S06]  /*1060*/  BRA.U UP4, `(.L_x_17) ;  /* 0x0000000104747547 */ /* 0x000fec000b800000 */
[C---:B------:R-:W-:Y:S02]  /*1070*/  ISETP.NE.AND P2, PT, R86.reuse, 0x2, PT ;  /* 0x000000025600780c */ /* 0x040fe40003f45270 */
[C---:B------:R-:W-:Y:S02]  /*1080*/  ISETP.NE.AND P0, PT, R86.reuse, RZ, PT ;  /* 0x000000ff5600720c */ /* 0x040fe40003f05270 */
[----:B------:R-:W-:Y:S02]  /*1090*/  ISETP.NE.AND P3, PT, R86, 0x1, PT ;  /* 0x000000015600780c */ /* 0x000fe40003f65270 */
[----:B------:R-:W-:Y:S02]  /*10a0*/  SEL R6, RZ, 0x4, P2 ;  /* 0x00000004ff067807 */ /* 0x000fe40001000000 */
[C---:B------:R-:W-:Y:S02]  /*10b0*/  ISETP.EQ.OR P2, PT, R87.reuse, RZ, !P0 ;  /* 0x000000ff5700720c */ /* 0x040fe40004742670 */
[----:B------:R-:W-:-:S02]  /*10c0*/  ISETP.NE.AND P4, PT, R87, RZ, PT ;  /* 0x000000ff5700720c */ /* 0x000fc40003f85270 */
[C---:B------:R-:W-:Y:S02]  /*10d0*/  ISETP.NE.AND P1, PT, R86.reuse, 0x3, PT ;  /* 0x000000035600780c */ /* 0x040fe40003f25270 */
[----:B------:R-:W-:Y:S02]  /*10e0*/  SEL R0, RZ, 0x2, P3 ;  /* 0x00000002ff007807 */ /* 0x000fe40001800000 */
[----:B------:R-:W-:Y:S02]  /*10f0*/  ISETP.NE.AND P0, PT, R86, 0x4, PT ;  /* 0x000000045600780c */ /* 0x000fe40003f05270 */
[----:B------:R-:W-:Y:S02]  /*1100*/  SEL R0, R0, 0x2, P4 ;  /* 0x0000000200007807 */ /* 0x000fe40002000000 */
[----:B------:R-:W-:Y:S02]  /*1110*/  SEL R6, R6, 0x4, P4 ;  /* 0x0000000406067807 */ /* 0x000fe40002000000 */
[----:B------:R-:W-:-:S02]  /*1120*/  SEL R3, RZ, 0x1, !P2 ;  /* 0x00000001ff037807 */ /* 0x000fc40005000000 */
[----:B------:R-:W-:Y:S02]  /*1130*/  SEL R5, RZ, 0x8, P1 ;  /* 0x00000008ff057807 */ /* 0x000fe40000800000 */
[----:B------:R-:W-:Y:S02]  /*1140*/  SEL R4, RZ, 0x10, P0 ;  /* 0x00000010ff047807 */ /* 0x000fe40000000000 */
[C---:B------:R-:W-:Y:S02]  /*1150*/  ISETP.NE.AND P2, PT, R86.reuse, 0x5, PT ;  /* 0x000000055600780c */ /* 0x040fe40003f45270 */
[----:B------:R-:W-:Y:S02]  /*1160*/  ISETP.NE.AND P1, PT, R86, 0x6, PT ;  /* 0x000000065600780c */ /* 0x000fe40003f25270 */
[----:B------:R-:W-:Y:S02]  /*1170*/  IADD3 R6, PT, PT, R6, R0, R3 ;  /* 0x0000000006067210 */ /* 0x000fe40007ffe003 */
[----:B------:R-:W-:-:S02]  /*1180*/  SEL R5, R5, 0x8, P4 ;  /* 0x0000000805057807 */ /* 0x000fc40002000000 */
[----:B------:R-:W-:Y:S02]  /*1190*/  SEL R4, R4, 0x10, P4 ;  /* 0x0000001004047807 */ /* 0x000fe40002000000 */
[----:B------:R-:W-:Y:S02]  /*11a0*/  ISETP.NE.AND P0, PT, R86, 0x7, PT ;  /* 0x000000075600780c */ /* 0x000fe40003f05270 */
[----:B------:R-:W-:Y:S02]  /*11b0*/  SEL R3, RZ, 0x20, P2 ;  /* 0x00000020ff037807 */ /* 0x000fe40001000000 */
[----:B------:R-:W-:Y:S02]  /*11c0*/  SEL R0, RZ, 0x40, P1 ;  /* 0x00000040ff007807 */ /* 0x000fe40000800000 */
[----:B------:R-:W-:Y:S02]  /*11d0*/  IADD3 R5, PT, PT, R4, R5, R6 ;  /* 0x0000000504057210 */ /* 0x000fe40007ffe006 */
[----:B------:R-:W-:-:S02]  /*11e0*/  SEL R4, RZ, 0x80, P0 ;  /* 0x00000080ff047807 */ /* 0x000fc40000000000 */
[----:B------:R-:W-:Y:S02]  /*11f0*/  SEL R3, R3, 0x20, P4 ;  /* 0x0000002003037807 */ /* 0x000fe40002000000 */
[----:B------:R-:W-:Y:S02]  /*1200*/  SEL R0, R0, 0x40, P4 ;  /* 0x0000004000007807 */ /* 0x000fe40002000000 */
[----:B------:R-:W-:Y:S02]  /*1210*/  SEL R4, R4, 0x80, P4 ;  /* 0x0000008004047807 */ /* 0x000fe40002000000 */
[----:B------:R-:W-:-:S05]  /*1220*/  IADD3 R0, PT, PT, R0, R3, R5 ;  /* 0x0000000300007210 */ /* 0x000fca0007ffe005 */
[----:B------:R-:W-:Y:S02]  /*1230*/  IMAD.IADD R0, R0, 0x1, R4 ;  /* 0x0000000100007824 */ /* 0x000fe400078e0204 */
.L_x_17:
[----:B------:R-:W-:Y:S05]  /*1240*/  BRA.U !UP0, `(.L_x_18) ;  /* 0x0000000108b87547 */ /* 0x000fea000b800000 */
[----:B------:R-:W1:Y:S01]  /*1250*/  LDCU.128 UR4, c[0x0][0xf10] ;  /* 0x0001e200ff0477ac */ /* 0x000e620008000c00 */
[----:B------:R-:W3:Y:S01]  /*1260*/  LDCU UR18, c[0x0][0x370] ;  /* 0x00006e00ff1277ac */ /* 0x000ee20008000800 */
[----:B------:R-:W4:Y:S01]  /*1270*/  LDCU UR17, c[0x0][0x374] ;  /* 0x00006e80ff1177ac */ /* 0x000f220008000800 */
[----:B------:R-:W2:Y:S01]  /*1280*/  LDCU UR15, c[0x0][0xf0c] ;  /* 0x0001e180ff0f77ac */ /* 0x000ea20008000800 */
[----:B------:R-:W3:Y:S01]  /*1290*/  LDCU UR14, c[0x0][0xf20] ;  /* 0x0001e400ff0e77ac */ /* 0x000ee20008000800 */
[----:B------:R-:W3:Y:S01]  /*12a0*/  LDCU.64 UR8, c[0x0][0xf28] ;  /* 0x0001e500ff0877ac */ /* 0x000ee20008000a00 */
[----:B-1----:R-:W-:Y:S02]  /*12b0*/  UISETP.NE.AND UP1, UPT, UR6, 0x1, UPT ;  /* 0x000000010600788c */ /* 0x002fe4000bf25270 */
[----:B----4-:R-:W-:Y:S02]  /*12c0*/  UIMAD.WIDE.U32 UR24, UR17, UR7, URZ ;  /* 0x00000007111872a5 */ /* 0x010fe4000f8e00ff */
[----:B------:R-:W-:-:S02]  /*12d0*/  UISETP.NE.AND UP0, UPT, UR16, 0x1, UPT ;  /* 0x000000011000788c */ /* 0x000fc4000bf05270 */
[----:B--2---:R-:W-:Y:S02]  /*12e0*/  UISETP.NE.AND UP3, UPT, UR15, 0x1, UPT ;  /* 0x000000010f00788c */ /* 0x004fe4000bf65270 */
[----:B------:R-:W-:Y:S02]  /*12f0*/  UIMAD.WIDE.U32 UR28, UR11, UR7, URZ ;  /* 0x000000070b1c72a5 */ /* 0x000fe4000f8e00ff */
[----:B---3--:R-:W-:Y:S01]  /*1300*/  UIMAD.WIDE.U32 UR22, UR18, UR4, URZ ;  /* 0x00000004121672a5 */ /* 0x008fe2000f8e00ff */
[----:B------:R-:W-:Y:S01]  /*1310*/  UMOV UR7, UR25 ;  /* 0x0000001900077c82 */ /* 0x000fe20008000000 */
[----:B------:R-:W-:Y:S02]  /*1320*/  UIMAD.WIDE.U32 UR24, UR27, UR4, URZ ;  /* 0x000000041b1872a5 */ /* 0x000fe4000f8e00ff */
[----:B------:R-:W-:-:S03]  /*1330*/  @UP1 USHF.R.U32.HI UR17, URZ, UR14, UR7 ;  /* 0x0000000eff111299 */ /* 0x000fc60008011607 */
[----:B------:R-:W-:Y:S02]  /*1340*/  @UP3 USHF.R.U32.HI UR18, URZ, UR5, UR23 ;  /* 0x00000005ff123299 */ /* 0x000fe40008011617 */
[----:B------:R-:W-:Y:S02]  /*1350*/  UIMAD.WIDE.U32 UR22, UR17, UR8, URZ ;  /* 0x00000008111672a5 */ /* 0x000fe4000f8e00ff */
[----:B------:R-:W-:Y:S02]  /*1360*/  USHF.R.U32.HI UR29, URZ, UR14, UR29 ;  /* 0x0000000eff1d7299 */ /* 0x000fe4000801161d */
[----:B------:R-:W-:Y:S02]  /*1370*/  UIMAD.WIDE.U32 UR30, UR18, UR8, URZ ;  /* 0x00000008121e72a5 */ /* 0x000fe4000f8e00ff */
[----:B------:R-:W-:Y:S02]  /*1380*/  @UP0 USHF.R.U32.HI UR17, URZ, UR9, UR23 ;  /* 0x00000009ff110299 */ /* 0x000fe40008011617 */
[----:B------:R-:W-:-:S02]  /*1390*/  USHF.R.U32.HI UR25, URZ, UR5, UR25 ;  /* 0x00000005ff197299 */ /* 0x000fc40008011619 */
[----:B------:R-:W-:Y:S02]  /*13a0*/  USEL UR29, UR11, UR29, !UP1 ;  /* 0x0000001d0b1d7287 */ /* 0x000fe4000c800000 */
[----:B------:R-:W-:Y:S02]  /*13b0*/  @UP0 USHF.R.U32.HI UR18, URZ, UR9, UR31 ;  /* 0x00000009ff120299 */ /* 0x000fe4000801161f */
[----:B------:R-:W-:Y:S02]  /*13c0*/  UIMAD UR17, UR17, UR16, URZ ;  /* 0x00000010111172a4 */ /* 0x000fe4000f8e02ff */
[----:B------:R-:W-:Y:S02]  /*13d0*/  USEL UR25, UR27, UR25, !UP3 ;  /* 0x000000191b197287 */ /* 0x000fe4000d800000 */
[----:B------:R-:W-:Y:S02]  /*13e0*/  UIMAD UR4, UR18, UR16, URZ ;  /* 0x00000010120472a4 */ /* 0x000fe4000f8e02ff */
[----:B------:R-:W-:-:S02]  /*13f0*/  UISETP.GE.AND UP1, UPT, UR29, UR17, UPT ;  /* 0x000000111d00728c */ /* 0x000fc4000bf26270 */
[----:B------:R-:W-:Y:S02]  /*1400*/  UIMAD.WIDE.U32 UR22, UR29, UR8, URZ ;  /* 0x000000081d1672a5 */ /* 0x000fe4000f8e00ff */
[----:B------:R-:W-:Y:S02]  /*1410*/  UISETP.GE.OR UP1, UPT, UR25, UR4, UP1 ;  /* 0x000000041900728c */ /* 0x000fe40008f26670 */
[----:B------:R-:W-:Y:S02]  /*1420*/  USHF.R.U32.HI UR5, URZ, UR9, UR23 ;  /* 0x00000009ff057299 */ /* 0x000fe40008011617 */
[----:B------:R-:W-:Y:S02]  /*1430*/  UIMAD.WIDE.U32 UR30, UR25, UR8, URZ ;  /* 0x00000008191e72a5 */ /* 0x000fe4000f8e00ff */
[----:B------:R-:W-:Y:S02]  /*1440*/  USEL UR5, UR29, UR5, !UP0 ;  /* 0x000000051d057287 */ /* 0x000fe4000c000000 */
[----:B------:R-:W-:-:S02]  /*1450*/  UIADD3 UR4, UPT, UPT, -UR29, URZ, URZ ;  /* 0x000000ff1d047290 */ /* 0x000fc4000fffe1ff */
[----:B------:R-:W-:Y:S02]  /*1460*/  UIADD3 UR7, UPT, UPT, -UR5, URZ, URZ ;  /* 0x000000ff05077290 */ /* 0x000fe4000fffe1ff */
[----:B------:R-:W-:Y:S02]  /*1470*/  @!UP1 USHF.R.U32.HI UR9, URZ, UR9, UR31 ;  /* 0x00000009ff099299 */ /* 0x000fe4000801161f */
[----:B------:R-:W-:Y:S02]  /*1480*/  UIMAD UR7, UR16, UR7, UR29 ;  /* 0x00000007100772a4 */ /* 0x000fe4000f8e021d */
[----:B------:R-:W-:Y:S02]  /*1490*/  @!UP1 USEL UR9, UR25, UR9, !UP0 ;  /* 0x0000000919099287 */ /* 0x000fe4000c000000 */
[----:B------:R-:W-:Y:S02]  /*14a0*/  UIADD3 UR8, UPT, UPT, -UR25, URZ, URZ ;  /* 0x000000ff19087290 */ /* 0x000fe4000fffe1ff */
[----:B------:R-:W-:-:S02]  /*14b0*/  @!UP1 UIMAD UR7, UR7, UR18, UR9 ;  /* 0x00000012070792a4 */ /* 0x000fc4000f8e0209 */
[----:B------:R-:W-:Y:S02]  /*14c0*/  @!UP1 UIADD3 UR5, UPT, UPT, UR5, -UR9, URZ ;  /* 0x8000000905059290 */ /* 0x000fe4000fffe0ff */
[----:B------:R-:W-:Y:S02]  /*14d0*/  UIMAD UR4, UR6, UR4, UR11 ;  /* 0x00000004060472a4 */ /* 0x000fe4000f8e020b */
[----:B------:R-:W-:Y:S02]  /*14e0*/  @!UP1 UIMAD UR29, UR5, UR16, UR25 ;  /* 0x00000010051d92a4 */ /* 0x000fe4000f8e0219 */
[----:B------:R-:W-:Y:S01]  /*14f0*/  UIMAD UR8, UR15, UR8, UR27 ;  /* 0x000000080f0872a4 */ /* 0x000fe2000f8e021b */
[----:B------:R-:W-:Y:S01]  /*1500*/  @!UP1 UMOV UR25, UR7 ;  /* 0x0000000700199c82 */ /* 0x000fe20008000000 */
[----:B------:R-:W-:Y:S02]  /*1510*/  UIMAD UR11, UR29, UR6, UR4 ;  /* 0x000000061d0b72a4 */ /* 0x000fe4000f8e0204 */
[----:B------:R-:W-:-:S12]  /*1520*/  UIMAD UR27, UR25, UR15, UR8 ;  /* 0x0000000f191b72a4 */ /* 0x000fd8000f8e0208 */
.L_x_18:
[----:B------:R-:W-:Y:S02]  /*1530*/  UISETP.NE.AND UP0, UPT, UR12, 0x1, UPT ;  /* 0x000000010c00788c */ /* 0x000fe4000bf05270 */
[----:B------:R-:W-:Y:S02]  /*1540*/  UISETP.NE.AND UP3, UPT, UR10, 0x2, UPT ;  /* 0x000000020a00788c */ /* 0x000fe4000bf65270 */
[----:B------:R-:W-:Y:S02]  /*1550*/  ULOP3.LUT UR5, UR19, 0x3800, URZ, 0xc0, !UPT ;  /* 0x0000380013057892 */ /* 0x000fe4000f8ec0ff */
[----:B------:R-:W-:Y:S02]  /*1560*/  ULOP3.LUT UR4, UR13, 0x1c0, URZ, 0xc0, !UPT ;  /* 0x000001c00d047892 */ /* 0x000fe4000f8ec0ff */
[----:B------:R-:W-:Y:S01]  /*1570*/  ULOP3.LUT UR26, UR26, 0xe0, URZ, 0xc0, !UPT ;  /* 0x000000e01a1a7892 */ /* 0x000fe2000f8ec0ff */
[----:B------:R-:W-:Y:S11]  /*1580*/  BRA.U UP0, `(.L_x_19) ;  /* 0x00000001003c7547 */ /* 0x000ff6000b800000 */
[----:B------:R-:W1:Y:S01]  /*1590*/  LDCU.128 UR12, c[0x0][0xf10] ;  /* 0x0001e200ff0c77ac */ /* 0x000e620008000c00 */
[----:B------:R-:W3:Y:S01]  /*15a0*/  LDCU UR7, c[0x0][0xf0c] ;  /* 0x0001e180ff0777ac */ /* 0x000ee20008000800 */
[----:B------:R-:W4:Y:S01]  /*15b0*/  LDCU UR6, c[0x0][0xf20] ;  /* 0x0001e400ff0677ac */ /* 0x000f220008000800 */
[----:B-1----:R-:W-:Y:S02]  /*15c0*/  UIMAD.WIDE.U32 UR8, UR27, UR12, URZ ;  /* 0x0000000c1b0872a5 */ /* 0x002fe4000f8e00ff */
[----:B------:R-:W-:Y:S02]  /*15d0*/  UIMAD.WIDE.U32 UR16, UR11, UR15, URZ ;  /* 0x0000000f0b1072a5 */ /* 0x000fe4000f8e00ff */
[----:B---3--:R-:W-:Y:S02]  /*15e0*/  UISETP.NE.AND UP1, UPT, UR7, 0x1, UPT ;  /* 0x000000010700788c */ /* 0x008fe4000bf25270 */
[----:B------:R-:W-:Y:S02]  /*15f0*/  UISETP.NE.AND UP0, UPT, UR14, 0x1, UPT ;  /* 0x000000010e00788c */ /* 0x000fe4000bf05270 */
[----:B------:R-:W-:-:S02]  /*1600*/  USHF.R.U32.HI UR9, URZ, UR13, UR9 ;  /* 0x0000000dff097299 */ /* 0x000fc40008011609 */
[----:B----4-:R-:W-:Y:S02]  /*1610*/  USHF.R.U32.HI UR6, URZ, UR6, UR17 ;  /* 0x00000006ff067299 */ /* 0x010fe40008011611 */
[----:B------:R-:W-:Y:S02]  /*1620*/  USEL UR9, UR27, UR9, !UP1 ;  /* 0x000000091b097287 */ /* 0x000fe4000c800000 */
[----:B------:R-:W-:-:S04]  /*1630*/  USEL UR6, UR11, UR6, !UP0 ;  /* 0x000000060b067287 */ /* 0x000fc8000c000000 */
[----:B------:R-:W-:Y:S02]  /*1640*/  UIADD3 UR8, UPT, UPT, UR9, -UR6, URZ ;  /* 0x8000000609087290 */ /* 0x000fe4000fffe0ff */
[----:B------:R-:W-:Y:S02]  /*1650*/  UIADD3 UR6, UPT, UPT, -UR9, UR6, URZ ;  /* 0x0000000609067290 */ /* 0x000fe4000fffe1ff */
[----:B------:R-:W-:Y:S02]  /*1660*/  UIMAD UR11, UR8, UR14, UR11 ;  /* 0x0000000e080b72a4 */ /* 0x000fe4000f8e020b */
[----:B------:R-:W-:-:S12]  /*1670*/  UIMAD UR27, UR6, UR7, UR27 ;  /* 0x00000007061b72a4 */ /* 0x000fd8000f8e021b */
.L_x_19:
[----:B------:R-:W-:Y:S05]  /*1680*/  BRA.U !UP2, `(.L_x_20) ;  /* 0x000000010a0c7547 */ /* 0x000fea000b800000 */
[----:B------:R-:W-:Y:S01]  /*1690*/  UCGABAR_WAIT ;  /* 0x0000000000007dc7 */ /* 0x000fe20008000000 */
[----:B------:R-:W-:Y:S01]  /*16a0*/  CCTL.IVALL ;  /* 0x00000000ff00798f */ /* 0x000fe20002000000 */
[----:B------:R-:W-:Y:S05]  /*16b0*/  BRA `(.L_x_21) ;  /* 0x0000000000047947 */ /* 0x000fea0003800000 */
.L_x_20:
[----:B------:R-:W-:Y:S06]  /*16c0*/  BAR.SYNC.DEFER_BLOCKING 0x0 ;  /* 0x0000000000007b1d */ /* 0x000fec0000010000 */
.L_x_21:
[----:B------:R-:W-:Y:S05]  /*16d0*/  BRA.U UP3, `(.L_x_22) ;  /* 0x0000001503607547 */ /* 0x000fea000b800000 */
[----:B------:R-:W1:Y:S01]  /*16e0*/  LDCU UR30, c[0x0][0x38c] ;  /* 0x00007180ff1e77ac */ /* 0x000e620008000800 */
[----:B------:R-:W3:Y:S01]  /*16f0*/  LDC R8, c[0x0][0x370] ;  /* 0x0000dc00ff087b82 */ /* 0x000ee20000000800 */
[----:B------:R-:W-:Y:S01]  /*1700*/  PLOP3.LUT P1, PT, PT, PT, UP5, 0x80, 0x8 ;  /* 0x000000000008781c */ /* 0x000fe20003f2f058 */
[----:B------:R-:W-:Y:S01]  /*1710*/  IMAD.MOV.U32 R15, RZ, RZ, 0x1 ;  /* 0x00000001ff0f7424 */ /* 0x000fe200078e00ff */
[----:B------:R-:W-:Y:S01]  /*1720*/  USHF.L.U32 UR22, UR45, 0x4, URZ ;  /* 0x000000042d167899 */ /* 0x000fe200080006ff */
[----:B------:R-:W-:Y:S01]  /*1730*/  ISETP.EQ.OR P4, PT, R2, RZ, P5 ;  /* 0x000000ff0200720c */ /* 0x000fe20002f82670 */
[----:B------:R-:W-:Y:S01]  /*1740*/  UISETP.NE.AND UP1, UPT, UR10, URZ, UPT ;  /* 0x000000ff0a00728c */ /* 0x000fe2000bf25270 */
[----:B------:R-:W-:Y:S01]  /*1750*/  PLOP3.LUT P1, PT, P1, PT, PT, 0x8, 0x80 ;  /* 0x000000000080781c */ /* 0x000fe20000f2e170 */
[----:B------:R-:W-:Y:S01]  /*1760*/  IMAD.MOV.U32 R14, RZ, RZ, RZ ;  /* 0x000000ffff0e7224 */ /* 0x000fe200078e00ff */
[----:B------:R-:W4:Y:S01]  /*1770*/  LDC R0, c[0x0][0x374] ;  /* 0x0000dd00ff007b82 */ /* 0x000f220000000800 */
[----:B------:R-:W-:Y:S01]  /*1780*/  CS2R R12, SRZ ;  /* 0x00000000000c7805 */ /* 0x000fe2000001ff00 */
[----:B------:R-:W-:Y:S01]  /*1790*/  IMAD.MOV.U32 R11, RZ, RZ, 0x1 ;  /* 0x00000001ff0b7424 */ /* 0x000fe200078e00ff */
[----:B------:R-:W2:Y:S01]  /*17a0*/  LDCU.64 UR38, c[0x0][0x348] ;  /* 0x00006900ff2677ac */ /* 0x000ea20008000a00 */
[----:B------:R-:W-:-:S02]  /*17b0*/  ULOP3.LUT UR22, UR22, 0x70, URZ, 0xe2, !UPT ;  /* 0x0000007016167892 */ /* 0x000fc4000f8ee2ff */
[----:B-1----:R-:W-:Y:S02]  /*17c0*/  UIADD3 UR6, UPT, UPT, UR30, 0x7f, URZ ;  /* 0x0000007f1e067890 */ /* 0x002fe4000fffe0ff */
[----:B------:R-:W-:Y:S02]  /*17d0*/  USEL UR14, UR21, 0x2, UP1 ;  /* 0x00000002150e7887 */ /* 0x000fe40008800000 */
[----:B------:R-:W-:Y:S01]  /*17e0*/  USHF.R.S32.HI UR37, URZ, 0x1f, UR6 ;  /* 0x0000001fff257899 */ /* 0x000fe20008011406 */
[----:B------:R-:W-:-:S03]  /*17f0*/  UMOV UR15, URZ ;  /* 0x000000ff000f7c82 */ /* 0x000fc60008000000 */
[----:B------:R-:W-:Y:S02]  /*1800*/  ULEA.HI UR37, UR37, UR6, URZ, 0x7 ;  /* 0x0000000625257291 */ /* 0x000fe4000f8f38ff */
[----:B------:R-:W-:Y:S02]  /*1810*/  UIADD3 UR6, UPT, UPT, UR30, -0x1, URZ ;  /* 0xffffffff1e067890 */ /* 0x000fe4000fffe0ff */
[----:B------:R-:W-:Y:S02]  /*1820*/  USHF.R.S32.HI UR37, URZ, 0x7, UR37 ;  /* 0x00000007ff257899 */ /* 0x000fe40008011425 */
[----:B------:R-:W-:Y:S02]  /*1830*/  UISETP.GE.U32.AND UP2, UPT, UR6, -0xff, UPT ;  /* 0xffffff010600788c */ /* 0x000fe4000bf46070 */
[----:B------:R-:W-:Y:S02]  /*1840*/  UISETP.LT.U32.AND UP0, UPT, UR37, 0x5, UPT ;  /* 0x000000052500788c */ /* 0x000fe4000bf01070 */
[----:B------:R-:W-:-:S02]  /*1850*/  UIADD3 UR30, UPT, UPT, UR30, 0xfe, URZ ;  /* 0x000000fe1e1e7890 */ /* 0x000fc4000fffe0ff */
[----:B------:R-:W-:-:S04]  /*1860*/  USEL UR31, UR37, 0x5, UP0 ;  /* 0x00000005251f7887 */ /* 0x000fc80008000000 */
[----:B------:R-:W-:Y:S02]  /*1870*/  UIADD3 UR7, UPT, UPT, UR31, -0x1, URZ ;  /* 0xffffffff1f077890 */ /* 0x000fe4000fffe0ff */
[----:B------:R-:W-:Y:S02]  /*1880*/  @UP2 UIADD3 UR7, UPT, UPT, UR31, URZ, URZ ;  /* 0x000000ff1f072290 */ /* 0x000fe4000fffe0ff */
[----:B------:R-:W-:Y:S02]  /*1890*/  UIADD3 UR23, UPT, UPT, UR37, -UR31, URZ ;  /* 0x8000001f25177290 */ /* 0x000fe4000fffe0ff */
[----:B--2---:R-:W-:-:S12]  /*18a0*/  UIADD3 UR7, UPT, UPT, UR7, 0x1, URZ ;  /* 0x0000000107077890 */ /* 0x004fd8000fffe0ff */
.L_x_46:
[----:B------:R-:W-:Y:S01]  /*18b0*/  UISETP.NE.AND UP0, UPT, UR45, URZ, UPT ;  /* 0x000000ff2d00728c */ /* 0x000fe2000bf05270 */
[----:B------:R-:W1:Y:S08]  /*18c0*/  S2UR UR45, SR_CgaCtaId ;  /* 0x00000000002d79c3 */ /* 0x000e700000008800 */
[----:B------:R-:W-:Y:S05]  /*18d0*/  BRA.U UP0, `(.L_x_23) ;  /* 0x0000000100347547 */ /* 0x000fea000b800000 */
[----:B------:R-:W2:Y:S01]  /*18e0*/  S2R R2, SR_CgaCtaId ;  /* 0x0000000000027919 */ /* 0x000ea20000008800 */
[----:B------:R-:W-:-:S04]  /*18f0*/  MOV R3, 0x400 ;  /* 0x0000040000037802 */ /* 0x000fc80000000f00 */
[----:B--2---:R-:W-:Y:S02]  /*1900*/  LEA R2, R2, R3, 0x18 ;  /* 0x0000000302027211 */ /* 0x004fe400078ec0ff */
[----:B------:R-:W-:-:S03]  /*1910*/  SHF.L.U32 R3, R11, 0x1f, RZ ;  /* 0x0000001f0b037819 */ /* 0x000fc600000006ff */
[----:B------:R-:W-:-:S04]  /*1920*/  IMAD R2, R12, 0x8, R2 ;  /* 0x000000080c027824 */ /* 0x000fc800078e0202 */
[----:B------:R-:W2:Y:S02]  /*1930*/  SYNCS.PHASECHK.TRANS64.TRYWAIT P0, [R2+URZ+0xf0], R3 ;  /* 0x0000f003020075a7 */ /* 0x000ea400080011ff */
[----:B--2---:R-:W-:Y:S05]  /*1940*/  @!P0 BRA `(.L_x_24) ;  /* 0x0000007c00008947 */ /* 0x004fea0003800000 */
.L_x_141:
[----:B------:R-:W-:Y:S01]  /*1950*/  VIADD R12, R12, 0x1 ;  /* 0x000000010c0c7836 */ /* 0x000fe20000000000 */
[----:B------:R2:W-:Y:S04]  /*1960*/  SYNCS.ARRIVE.TRANS64.A1T0 RZ, [R2+URZ+0xe0], RZ ;  /* 0x0000e0ff02ff79a7 */ /* 0x0005e800081000ff */
[----:B------:R-:W-:-:S04]  /*1970*/  ISETP.NE.AND P0, PT, R12, 0x2, PT ;  /* 0x000000020c00780c */ /* 0x000fc80003f05270 */
[----:B------:R-:W-:Y:S02]  /*1980*/  SEL R12, R12, RZ, P0 ;  /* 0x000000ff0c0c7207 */ /* 0x000fe40000000000 */
[----:B--2---:R-:W-:-:S04]  /*1990*/  SEL R2, RZ, 0x1, P0 ;  /* 0x00000001ff027807 */ /* 0x004fc80000000000 */
[----:B------:R-:W-:-:S07]  /*19a0*/  LOP3.LUT R11, R11, R2, RZ, 0x3c, !PT ;  /* 0x000000020b0b7212 */ /* 0x000fce00078e3cff */
.L_x_23:
[----:B------:R-:W-:Y:S01]  /*19b0*/  UMOV UR6, 0x400 ;  /* 0x0000040000067882 */ /* 0x000fe20000000000 */
[----:B------:R-:W-:Y:S01]  /*19c0*/  SHF.L.U32 R2, R15, 0x1f, RZ ;  /* 0x0000001f0f027819 */ /* 0x000fe200000006ff */
[----:B-1----:R-:W-:Y:S02]  /*19d0*/  ULEA UR6, UR45, UR6, 0x18 ;  /* 0x000000062d067291 */ /* 0x002fe4000f8ec0ff */
[----:B------:R-:W-:Y:S02]  /*19e0*/  UISETP.GE.U32.AND UP0, UPT, UR30, 0xff, UPT ;  /* 0x000000ff1e00788c */ /* 0x000fe4000bf06070 */
[----:B------:R-:W-:Y:S02]  /*19f0*/  ULEA UR8, UR15, UR6, 0x3 ;  /* 0x000000060f087291 */ /* 0x000fe4000f8e18ff */
[----:B------:R-:W-:Y:S02]  /*1a00*/  USHF.L.U32 UR35, UR11, 0x7, URZ ;  /* 0x000000070b237899 */ /* 0x000fe400080006ff */
[----:B------:R-:W-:Y:S01]  /*1a10*/  ULEA UR43, UR27, UR22, 0x7 ;  /* 0x000000161b2b7291 */ /* 0x000fe2000f8e38ff */
[----:B------:R-:W-:-:S04]  /*1a20*/  UMOV UR20, URZ ;  /* 0x000000ff00147c82 */ /* 0x000fc80008000000 */
[----:B------:R1:W2:Y:S01]  /*1a30*/  SYNCS.PHASECHK.TRANS64.TRYWAIT P2, [UR8+0x28], R2 ;  /* 0x00002802ff0075a7 */ /* 0x0002a20008041108 */
[----:B------:R-:W-:Y:S06]  /*1a40*/  BRA.U !UP0, `(.L_x_25) ;  /* 0x0000000508107547 */ /* 0x000fec000b800000 */
[----:B------:R-:W-:Y:S01]  /*1a50*/  UMOV UR16, UR15 ;  /* 0x0000000f00107c82 */ /* 0x000fe20008000000 */
[----:B------:R-:W-:-:S05]  /*1a60*/  UMOV UR28, URZ ;  /* 0x000000ff001c7c82 */ /* 0x000fca0008000000 */
.L_x_33:
[----:B------:R-:W-:Y:S01]  /*1a70*/  ULEA UR41, UR16, UR6, 0x3 ;  /* 0x0000000610297291 */ /* 0x000fe2000f8e18ff */
[----:B--2---:R-:W-:Y:S01]  /*1a80*/  @!P5 MOV R3, 0x8400 ;  /* 0x000084000003d802 */ /* 0x004fe20000000f00 */
[----:B--2---:R-:W-:Y:S10]  /*1a90*/  @P2 BRA `(.L_x_26) ;  /* 0x00000000000c2947 */ /* 0x004ff40003800000 */
[----:B------:R-:W-:-:S04]  /*1aa0*/  SHF.L.U32 R4, R15, 0x1f, RZ ;  /* 0x0000001f0f047819 */ /* 0x000fc800000006ff */
[----:B------:R-:W2:Y:S02]  /*1ab0*/  SYNCS.PHASECHK.TRANS64.TRYWAIT P0, [UR41+0x28], R4 ;  /* 0x00002804ff0075a7 */ /* 0x000ea40008001129 */
[----:B--2---:R-:W-:Y:S05]  /*1ac0*/  @!P0 BRA `(.L_x_27) ;  /* 0x0000007800b48947 */ /* 0x004fea0003800000 */
.L_x_26:
[----:B------:R2:W-:Y:S01]  /*1ad0*/  @!P5 SYNCS.ARRIVE.TRANS64 RZ, [UR41], R3 ;  /* 0x00000003ffffd9a7 */ /* 0x0005e20008000029 */
[----:B------:R-:W-:-:S04]  /*1ae0*/  ULOP3.LUT UR8, UR14, 0x2, URZ, 0xfc, !UPT ;  /* 0x000000020e087892 */ /* 0x000fc8000f8efcff */
[----:B------:R-:W-:-:S09]  /*1af0*/  UISETP.NE.AND UP0, UPT, UR8, 0x2, UPT ;  /* 0x000000020800788c */ /* 0x000fd2000bf05270 */
[----:B------:R-:W-:Y:S05]  /*1b00*/  BRA.U UP0, `(.L_x_28) ;  /* 0x0000000100047547 */ /* 0x000fea000b800000 */
[----:B------:R-:W-:Y:S05]  /*1b10*/  BPT.TRAP 0x1 ;  /* 0x000000040000795c */ /* 0x000fea0000300000 */
.L_x_28:
[----:B------:R-:W-:Y:S04]  /*1b20*/  BSSY.RECONVERGENT B0, `(.L_x_29) ;  /* 0x0000003000007945 */ /* 0x000fe80003800200 */
[----:B------:R-:W-:Y:S05]  /*1b30*/  @P4 BRA `(.L_x_30) ;  /* 0x0000000000044947 */ /* 0x000fea0003800000 */
[----:B------:R-:W-:Y:S05]  /*1b40*/  BPT.TRAP 0x1 ;  /* 0x000000040000795c */ /* 0x000fea0000300000 */
.L_x_30:
[----:B------:R-:W-:Y:S05]  /*1b50*/  BSYNC.RECONVERGENT B0 ;  /* 0x0000000000007941 */ /* 0x000fea0003800200 */
.L_x_29:
[----:B------:R-:W-:Y:S01]  /*1b60*/  UIADD3 UR15, UPT, UPT, UR16, 0x1, URZ ;  /* 0x00000001100f7890 */ /* 0x000fe2000fffe0ff */
[----:B------:R-:W-:Y:S01]  /*1b70*/  BSSY.RECONVERGENT B0, `(.L_x_31) ;  /* 0x000002c000007945 */ /* 0x000fe20003800200 */
[----:B------:R-:W-:Y:S02]  /*1b80*/  ELECT P0, URZ, PT ;  /* 0x0000000000ff782f */ /* 0x000fe40003800000 */
[----:B------:R-:W-:-:S04]  /*1b90*/  UISETP.NE.AND UP0, UPT, UR15, 0x5, UPT ;  /* 0x000000050f00788c */ /* 0x000fc8000bf05270 */
[----:B------:R-:W-:Y:S02]  /*1ba0*/  USEL UR9, URZ, 0x1, UP0 ;  /* 0x00000001ff097887 */ /* 0x000fe40008000000 */
[----:B------:R-:W-:-:S04]  /*1bb0*/  USEL UR15, UR15, URZ, UP0 ;  /* 0x000000ff0f0f7287 */ /* 0x000fc80008000000 */
[----:B------:R-:W-:Y:S01]  /*1bc0*/  ULEA UR8, UR15, UR6, 0x3 ;  /* 0x000000060f087291 */ /* 0x000fe2000f8e18ff */
[----:B------:R-:W-:-:S04]  /*1bd0*/  LOP3.LUT R15, R15, UR9, RZ, 0x3c, !PT ;  /* 0x000000090f0f7c12 */ /* 0x000fc8000f8e3cff */
[----:B-1----:R-:W-:-:S04]  /*1be0*/  SHF.L.U32 R2, R15, 0x1f, RZ ;  /* 0x0000001f0f027819 */ /* 0x002fc800000006ff */
[----:B------:R1:W1:Y:S01]  /*1bf0*/  SYNCS.PHASECHK.TRANS64.TRYWAIT P2, [UR8+0x28], R2 ;  /* 0x00002802ff0075a7 */ /* 0x0002620008041108 */
[----:B------:R-:W-:Y:S05]  /*1c00*/  @!P0 BRA `(.L_x_32) ;  /* 0x0000000000888947 */ /* 0x000fea0003800000 */
[----:B------:R-:W-:Y:S02]  /*1c10*/  USHF.L.U32 UR32, UR16, 0xe, URZ ;  /* 0x0000000e10207899 */ /* 0x000fe400080006ff */
[----:B------:R-:W-:Y:S02]  /*1c20*/  USHF.L.U32 UR8, UR16, 0x9, URZ ;  /* 0x0000000910087899 */ /* 0x000fe400080006ff */
[----:B------:R-:W-:Y:S02]  /*1c30*/  UIADD3 UR50, UP3, UPT, UR38, 0x80, URZ ;  /* 0x0000008026327890 */ /* 0x000fe4000ff7e0ff */
[----:B------:R-:W-:Y:S02]  /*1c40*/  ULOP3.LUT UR40, UR5, UR32, URZ, 0xfc, !UPT ;  /* 0x0000002005287292 */ /* 0x000fe4000f8efcff */
[----:B------:R-:W-:Y:S02]  /*1c50*/  UIADD3 UR48, UP2, UPT, UR38, 0x180, URZ ;  /* 0x0000018026307890 */ /* 0x000fe4000ff5e0ff */
[----:B------:R-:W-:-:S02]  /*1c60*/  UIADD3 UR46, UP1, UPT, UR38, 0x280, URZ ;  /* 0x00000280262e7890 */ /* 0x000fc4000ff3e0ff */
[----:B------:R-:W-:Y:S02]  /*1c70*/  ULOP3.LUT UR24, UR4, UR8, URZ, 0xfc, !UPT ;  /* 0x0000000804187292 */ /* 0x000fe4000f8efcff */
[----:B------:R-:W-:Y:S02]  /*1c80*/  UIADD3 UR20, UP0, UPT, UR38, 0x380, URZ ;  /* 0x0000038026147890 */ /* 0x000fe4000ff1e0ff */
[----:B------:R-:W-:Y:S02]  /*1c90*/  USHF.L.U32 UR42, UR28, 0x7, URZ ;  /* 0x000000071c2a7899 */ /* 0x000fe400080006ff */
[----:B------:R-:W-:Y:S02]  /*1ca0*/  UIADD3.X UR51, UPT, UPT, URZ, UR39, URZ, UP3, !UPT ;  /* 0x00000027ff337290 */ /* 0x000fe40009ffe4ff */
[----:B------:R-:W-:Y:S02]  /*1cb0*/  UIADD3 UR40, UPT, UPT, UR6, 0x8400, UR40 ;  /* 0x0000840006287890 */ /* 0x000fe4000fffe028 */
[----:B------:R-:W-:-:S02]  /*1cc0*/  UIADD3.X UR49, UPT, UPT, URZ, UR39, URZ, UP2, !UPT ;  /* 0x00000027ff317290 */ /* 0x000fc400097fe4ff */
[----:B------:R-:W-:Y:S02]  /*1cd0*/  UIADD3 UR32, UPT, UPT, UR6, 0x1c400, UR32 ;  /* 0x0001c40006207890 */ /* 0x000fe4000fffe020 */
[----:B------:R-:W-:Y:S02]  /*1ce0*/  UIADD3.X UR47, UPT, UPT, URZ, UR39, URZ, UP1, !UPT ;  /* 0x00000027ff2f7290 */ /* 0x000fe40008ffe4ff */
[----:B------:R-:W-:Y:S02]  /*1cf0*/  UIADD3 UR24, UPT, UPT, UR6, 0x30400, UR24 ;  /* 0x0003040006187890 */ /* 0x000fe4000fffe018 */
[----:B------:R-:W-:Y:S02]  /*1d00*/  UIADD3.X UR21, UPT, UPT, URZ, UR39, URZ, UP0, !UPT ;  /* 0x00000027ff157290 */ /* 0x000fe400087fe4ff */
[----:B------:R-:W-:Y:S01]  /*1d10*/  UIADD3 UR8, UPT, UPT, UR6, 0x30e00, UR8 ;  /* 0x00030e0006087890 */ /* 0x000fe2000fffe008 */
[----:B------:R-:W-:Y:S01]  /*1d20*/  UMOV UR17, 0xff0000 ;  /* 0x00ff000000117882 */ /* 0x000fe20000000000 */
[----:B------:R-:W-:Y:S01]  /*1d30*/  UMOV UR18, 0x0 ;  /* 0x0000000000127882 */ /* 0x000fe20000000000 */
[----:B------:R-:W-:Y:S01]  /*1d40*/  UMOV UR19, 0x10000000 ;  /* 0x1000000000137882 */ /* 0x000fe20000000000 */
[----:B------:R-:W-:Y:S01]  /*1d50*/  UMOV UR33, UR41 ;  /* 0x0000002900217c82 */ /* 0x000fe20008000000 */
[----:B------:R-:W-:Y:S01]  /*1d60*/  UMOV UR36, UR44 ;  /* 0x0000002c00247c82 */ /* 0x000fe20008000000 */
[----:B------:R-:W-:Y:S01]  /*1d70*/  UMOV UR34, UR42 ;  /* 0x0000002a00227c82 */ /* 0x000fe20008000000 */
[----:B------:R-:W-:Y:S01]  /*1d80*/  UMOV UR25, UR41 ;  /* 0x0000002900197c82 */ /* 0x000fe20008000000 */
[----:B------:R-:W-:Y:S01]  /*1d90*/  UMOV UR29, UR44 ;  /* 0x0000002c001d7c82 */ /* 0x000fe20008000000 */
[----:B------:R1:W-:Y:S01]  /*1da0*/  UTMALDG.3D.MULTICAST [UR40], [UR50], UR17, desc[UR18] ;  /* 0x00001228320073b4 */ /* 0x0003e20008011811 */
[----:B------:R-:W-:Y:S01]  /*1db0*/  UMOV UR10, URZ ;  /* 0x000000ff000a7c82 */ /* 0x000fe20008000000 */
[----:B------:R-:W-:Y:S01]  /*1dc0*/  UMOV UR9, UR41 ;  /* 0x0000002900097c82 */ /* 0x000fe20008000000 */
[----:B------:R-:W-:Y:S01]  /*1dd0*/  UMOV UR12, UR28 ;  /* 0x0000001c000c7c82 */ /* 0x000fe20008000000 */
[----:B------:R-:W-:Y:S01]  /*1de0*/  UMOV UR13, UR44 ;  /* 0x0000002c000d7c82 */ /* 0x000fe20008000000 */
[----:B------:R1:W-:Y:S01]  /*1df0*/  UTMALDG.3D [UR32], [UR48], desc[UR18] ;  /* 0x00001220300075b4 */ /* 0x0003e20008011000 */
[----:B------:R1:W-:Y:S01]  /*1e00*/  UTMALDG.4D.MULTICAST [UR24], [UR46], UR17, desc[UR18] ;  /* 0x000012182e0073b4 */ /* 0x0003e20008019811 */
[----:B------:R1:W-:Y:S01]  /*1e10*/  UTMALDG.4D [UR8], [UR20], desc[UR18] ;  /* 0x00001208140075b4 */ /* 0x0003e20008019000 */
[----:B------:R-:W-:Y:S01]  /*1e20*/  NOP ;  /* 0x0000000000007918 */ /* 0x000fe20000000000 */
.L_x_32:
[----:B-1----:R-:W-:Y:S05]  /*1e30*/  BSYNC.RECONVERGENT B0 ;  /* 0x0000000000007941 */ /* 0x002fea0003800200 */
.L_x_31:
[----:B------:R-:W-:Y:S01]  /*1e40*/  UIADD3 UR28, UPT, UPT, UR28, 0x1, URZ ;  /* 0x000000011c1c7890 */ /* 0x000fe2000fffe0ff */
[----:B------:R-:W-:Y:S01]  /*1e50*/  UMOV UR16, UR15 ;  /* 0x0000000f00107c82 */ /* 0x000fe20008000000 */
[----:B------:R-:W-:Y:S02]  /*1e60*/  UMOV UR20, UR7 ;  /* 0x0000000700147c82 */ /* 0x000fe40008000000 */
[----:B------:R-:W-:-:S09]  /*1e70*/  UISETP.NE.AND UP0, UPT, UR28, UR7, UPT ;  /* 0x000000071c00728c */ /* 0x000fd2000bf05270 */
[----:B------:R-:W-:Y:S05]  /*1e80*/  BRA.U UP0, `(.L_x_33) ;  /* 0xfffffff900f87547 */ /* 0x000fea000b83ffff */
.L_x_25:
[----:B------:R-:W-:Y:S01]  /*1e90*/  ULEA UR8, UR15, UR6, 0x3 ;  /* 0x000000060f087291 */ /* 0x000fe2000f8e18ff */
[----:B-1----:R-:W-:Y:S01]  /*1ea0*/  SHF.L.U32 R2, R15, 0x1f, RZ ;  /* 0x0000001f0f027819 */ /* 0x002fe200000006ff */
[----:B------:R-:W-:Y:S01]  /*1eb0*/  @!P1 SYNCS.ARRIVE.TRANS64.A1T0 RZ, [UR6+0x98], RZ ;  /* 0x000098ffffff99a7 */ /* 0x000fe20008100006 */
[----:B------:R-:W-:-:S06]  /*1ec0*/  UISETP.GT.AND UP0, UPT, UR37, UR31, UPT ;  /* 0x0000001f2500728c */ /* 0x000fcc000bf04270 */
[----:B------:R1:W1:Y:S03]  /*1ed0*/  SYNCS.PHASECHK.TRANS64.TRYWAIT P1, [UR8+0x28], R2 ;  /* 0x00002802ff0075a7 */ /* 0x0002660008021108 */
[----:B------:R-:W-:Y:S05]  /*1ee0*/  BRA.U !UP0, `(.L_x_34) ;  /* 0x0000000508147547 */ /* 0x000fea000b800000 */
[----:B------:R-:W-:Y:S01]  /*1ef0*/  UIADD3 UR25, UPT, UPT, UR23, UR20, URZ ;  /* 0x0000001417197290 */ /* 0x000fe2000fffe0ff */
[----:B------:R-:W-:-:S11]  /*1f00*/  UMOV UR28, UR15 ;  /* 0x0000000f001c7c82 */ /* 0x000fd60008000000 */
.L_x_42:
[----:B------:R-:W-:Y:S01]  /*1f10*/  ULEA UR41, UR28, UR6, 0x3 ;  /* 0x000000061c297291 */ /* 0x000fe2000f8e18ff */
[----:B--2---:R-:W-:Y:S01]  /*1f20*/  @!P5 MOV R3, 0x8400 ;  /* 0x000084000003d802 */ /* 0x004fe20000000f00 */
[----:B-1----:R-:W-:Y:S10]  /*1f30*/  @P1 BRA `(.L_x_35) ;  /* 0x00000000000c1947 */ /* 0x002ff40003800000 */
[----:B------:R-:W-:-:S04]  /*1f40*/  SHF.L.U32 R4, R15, 0x1f, RZ ;  /* 0x0000001f0f047819 */ /* 0x000fc800000006ff */
[----:B------:R-:W1:Y:S02]  /*1f50*/  SYNCS.PHASECHK.TRANS64.TRYWAIT P0, [UR41+0x28], R4 ;  /* 0x00002804ff0075a7 */ /* 0x000e640008001129 */
[----:B-1----:R-:W-:Y:S05]  /*1f60*/  @!P0 BRA `(.L_x_36) ;  /* 0x0000007400a48947 */ /* 0x002fea0003800000 */
.L_x_35:
[----:B------:R2:W-:Y:S01]  /*1f70*/  @!P5 SYNCS.ARRIVE.TRANS64 RZ, [UR41], R3 ;  /* 0x00000003ffffd9a7 */ /* 0x0005e20008000029 */
[----:B------:R-:W-:-:S04]  /*1f80*/  ULOP3.LUT UR8, UR14, 0x2, URZ, 0xfc, !UPT ;  /* 0x000000020e087892 */ /* 0x000fc8000f8efcff */
[----:B------:R-:W-:-:S09]  /*1f90*/  UISETP.NE.AND UP0, UPT, UR8, 0x2, UPT ;  /* 0x000000020800788c */ /* 0x000fd2000bf05270 */
[----:B------:R-:W-:Y:S05]  /*1fa0*/  BRA.U UP0, `(.L_x_37) ;  /* 0x0000000100047547 */ /* 0x000fea000b800000 */
[----:B------:R-:W-:Y:S05]  /*1fb0*/  BPT.TRAP 0x1 ;  /* 0x000000040000795c */ /* 0x000fea0000300000 */
.L_x_37:
[----:B------:R-:W-:Y:S04]  /*1fc0*/  BSSY.RECONVERGENT B0, `(.L_x_38) ;  /* 0x0000003000007945 */ /* 0x000fe80003800200 */
[----:B------:R-:W-:Y:S05]  /*1fd0*/  @P4 BRA `(.L_x_39) ;  /* 0x0000000000044947 */ /* 0x000fea0003800000 */
[----:B------:R-:W-:Y:S05]  /*1fe0*/  BPT.TRAP 0x1 ;  /* 0x000000040000795c */ /* 0x000fea0000300000 */
.L_x_39:
[----:B------:R-:W-:Y:S05]  /*1ff0*/  BSYNC.RECONVERGENT B0 ;  /* 0x0000000000007941 */ /* 0x000fea0003800200 */
.L_x_38:
        /* <DEDUP_REMOVED lines=26> */
[----:B------:R-:W-:Y:S02]  /*21a0*/  UIADD3 UR8, UPT, UPT, UR6, 0x30e00, UR8 ;  /* 0x00030e0006087890 */ /* 0x000fe4000fffe008 */
[----:B------:R-:W-:Y:S01]  /*21b0*/  UIADD3.X UR49, UPT, UPT, URZ, UR39, URZ, UP0, !UPT ;  /* 0x00000027ff317290 */ /* 0x000fe200087fe4ff */
        /* <DEDUP_REMOVED lines=19> */
.L_x_41:
[----:B-1----:R-:W-:Y:S05]  /*22f0*/  BSYNC.RECONVERGENT B0 ;  /* 0x0000000000007941 */ /* 0x002fea0003800200 */
.L_x_40:
[----:B------:R-:W-:Y:S01]  /*2300*/  UIADD3 UR20, UPT, UPT, UR20, 0x1, URZ ;  /* 0x0000000114147890 */ /* 0x000fe2000fffe0ff */
[----:B------:R-:W-:-:S03]  /*2310*/  UMOV UR28, UR15 ;  /* 0x0000000f001c7c82 */ /* 0x000fc60008000000 */
[----:B------:R-:W-:-:S09]  /*2320*/  UISETP.NE.AND UP0, UPT, UR20, UR25, UPT ;  /* 0x000000191400728c */ /* 0x000fd2000bf05270 */
[----:B------:R-:W-:Y:S05]  /*2330*/  BRA.U UP0, `(.L_x_42) ;  /* 0xfffffff900f47547 */ /* 0x000fea000b83ffff */
.L_x_34:
[C---:B-1----:R-:W-:Y:S01]  /*2340*/  LEA R2, R14.reuse, UR6, 0x3 ;  /* 0x000000060e027c11 */ /* 0x042fe2000f8e18ff */
[----:B------:R-:W-:Y:S01]  /*2350*/  NOP ;  /* 0x0000000000007918 */ /* 0x000fe20000000000 */
[----:B--2---:R-:W-:Y:S02]  /*2360*/  SHF.L.U32 R3, R13, 0x1f, RZ ;  /* 0x0000001f0d037819 */ /* 0x004fe400000006ff */
[----:B------:R-:W-:Y:S02]  /*2370*/  LEA R4, R14, UR6, 0x4 ;  /* 0x000000060e047c11 */ /* 0x000fe4000f8e20ff */
[----:B------:R-:W1:Y:S02]  /*2380*/  SYNCS.PHASECHK.TRANS64.TRYWAIT P0, [R2+URZ+0xa0], R3 ;  /* 0x0000a003020075a7 */ /* 0x000e6400080011ff */
[----:B-1----:R-:W-:Y:S05]  /*2390*/  @!P0 BRA `(.L_x_43) ;  /* 0x0000007000b08947 */ /* 0x002fea0003800000 */
.L_x_144:
[----:B------:R-:W2:Y:S01]  /*23a0*/  LDS.128 R4, [R4+0x110] ;  /* 0x0001100004047984 */ /* 0x000ea20000000c00 */
[----:B------:R-:W-:Y:S01]  /*23b0*/  ISETP.GE.AND P0, PT, R40, 0x1, PT ;  /* 0x000000012800780c */ /* 0x000fe20003f06270 */
[----:B-1----:R-:W-:Y:S01]  /*23c0*/  VIADD R2, R2, 0xb0 ;  /* 0x000000b002027836 */ /* 0x002fe20000000000 */
[----:B------:R-:W-:Y:S01]  /*23d0*/  @!PT LDS RZ, [RZ] ;  /* 0x00000000fffff984 */ /* 0x000fe20000000800 */
[----:B------:R-:W-:Y:S01]  /*23e0*/  @!PT LDS RZ, [RZ] ;  /* 0x00000000fffff984 */ /* 0x000fe20000000800 */
[----:B------:R-:W-:Y:S01]  /*23f0*/  @!PT LDS RZ, [RZ] ;  /* 0x00000000fffff984 */ /* 0x000fe20000000800 */
[----:B------:R-:W-:Y:S01]  /*2400*/  @!PT LDS RZ, [RZ] ;  /* 0x00000000fffff984 */ /* 0x000fe20000000800 */
[----:B------:R1:W-:Y:S06]  /*2410*/  MEMBAR.ALL.CTA ;  /* 0x0000000000007992 */ /* 0x0003ec0000008000 */
[----:B-1----:R-:W1:Y:S01]  /*2420*/  FENCE.VIEW.ASYNC.S ;  /* 0x00000000000073c6 */ /* 0x002e620000000000 */
[----:B------:R-:W-:-:S04]  /*2430*/  PRMT R2, RZ, 0x654, R2 ;  /* 0x00000654ff027816 */ /* 0x000fc80000000002 */
[----:B-1----:R1:W-:Y:S01]  /*2440*/  SYNCS.ARRIVE.TRANS64.RED.A1T0 RZ, [R2+URZ], RZ ;  /* 0x000000ff02ff79a7 */ /* 0x0023e200081004ff */
[----:B--2---:R-:W-:-:S13]  /*2450*/  LOP3.LUT P2, RZ, R6, 0x1, RZ, 0xc0, !PT ;  /* 0x0000000106ff7812 */ /* 0x004fda000784c0ff */
[----:B------:R-:W-:Y:S01]  /*2460*/  @P2 SHF.R.U32.HI R3, RZ, 0x10, R5 ;  /* 0x00000010ff032819 */ /* 0x000fe20000011605 */
[----:B------:R-:W-:Y:S01]  /*2470*/  VOTEU.ANY UP0, P2 ;  /* 0x0000000000ff7886 */ /* 0x000fe20001000100 */
[----:B------:R-:W-:Y:S02]  /*2480*/  @P2 MOV R10, R4 ;  /* 0x00000004000a2202 */ /* 0x000fe40000000f00 */
[----:B------:R-:W-:Y:S02]  /*2490*/  @P2 R2UR.BROADCAST UR8, R3 ;  /* 0x00000000030822ca */ /* 0x000fe400008e0000 */
[----:B------:R-:W-:-:S11]  /*24a0*/  @P2 LOP3.LUT R9, R5, 0xffff, RZ, 0xc0, !PT ;  /* 0x0000ffff05092812 */ /* 0x000fd600078ec0ff */
[----:B------:R-:W-:Y:S01]  /*24b0*/  @UP0 UMOV UR44, UR8 ;  /* 0x00000008002c0c82 */ /* 0x000fe20008000000 */
[----:B-1----:R-:W-:Y:S05]  /*24c0*/  @!P0 BRA `(.L_x_44) ;  /* 0x0000000000b88947 */ /* 0x002fea0003800000 */
[----:B------:R-:W4:Y:S01]  /*24d0*/  LDC.64 R4, c[0x0][0xf18] ;  /* 0x0003c600ff047b82 */ /* 0x000f220000000a00 */
[----:B------:R-:W-:-:S07]  /*24e0*/  ISETP.NE.AND P3, PT, R40, 0x1, PT ;  /* 0x000000012800780c */ /* 0x000fce0003f65270 */
[----:B------:R-:W3:Y:S08]  /*24f0*/  LDC.64 R6, c[0x0][0xf10] ;  /* 0x0003c400ff067b82 */ /* 0x000ef00000000a00 */
[----:B------:R-:W1:Y:S08]  /*2500*/  LDC R16, c[0x0][0xf20] ;  /* 0x0003c800ff107b82 */ /* 0x000e700000000800 */
[----:B------:R-:W2:Y:S01]  /*2510*/  LDC R17, c[0x0][0xf0c] ;  /* 0x0003c300ff117b82 */ /* 0x000ea20000000800 */
[----:B----4-:R-:W-:Y:S01]  /*2520*/  IMAD.HI.U32 R19, R0, R5, RZ ;  /* 0x0000000500137227 */ /* 0x010fe200078e00ff */
[----:B------:R-:W-:-:S03]  /*2530*/  ISETP.NE.AND P0, PT, R4, 0x1, PT ;  /* 0x000000010400780c */ /* 0x000fc60003f05270 */
[----:B------:R-:W-:-:S03]  /*2540*/  IMAD.HI.U32 R5, R9, R5, RZ ;  /* 0x0000000509057227 */ /* 0x000fc600078e00ff */
[----:B------:R-:W4:Y:S01]  /*2550*/  LDC.64 R2, c[0x0][0xf28] ;  /* 0x0003ca00ff027b82 */ /* 0x000f220000000a00 */
[----:B---3--:R-:W-:-:S04]  /*2560*/  IMAD.HI.U32 R20, R8, R6, RZ ;  /* 0x0000000608147227 */ /* 0x008fc800078e00ff */
[----:B------:R-:W-:Y:S01]  /*2570*/  IMAD.HI.U32 R21, R10, R6, RZ ;  /* 0x000000060a157227 */ /* 0x000fe200078e00ff */
[----:B------:R-:W-:Y:S02]  /*2580*/  SHF.R.U32.HI R20, RZ, R7, R20 ;  /* 0x00000007ff147219 */ /* 0x000fe40000011614 */
[-C--:B-1----:R-:W-:Y:S02]  /*2590*/  SHF.R.U32.HI R19, RZ, R16.reuse, R19 ;  /* 0x00000010ff137219 */ /* 0x082fe40000011613 */
[----:B------:R-:W-:Y:S02]  /*25a0*/  SHF.R.U32.HI R5, RZ, R16, R5 ;  /* 0x00000010ff057219 */ /* 0x000fe40000011605 */
[----:B------:R-:W-:Y:S02]  /*25b0*/  SEL R19, R0, R19, !P0 ;  /* 0x0000001300137207 */ /* 0x000fe40004000000 */
[----:B------:R-:W-:Y:S02]  /*25c0*/  SHF.R.U32.HI R21, RZ, R7, R21 ;  /* 0x00000007ff157219 */ /* 0x000fe40000011615 */
[----:B--2---:R-:W-:-:S02]  /*25d0*/  ISETP.NE.AND P1, PT, R17, 0x1, PT ;  /* 0x000000011100780c */ /* 0x004fc40003f25270 */
[----:B------:R-:W-:Y:S02]  /*25e0*/  SEL R5, R9, R5, !P0 ;  /* 0x0000000509057207 */ /* 0x000fe40004000000 */
[----:B------:R-:W-:Y:S02]  /*25f0*/  SEL R20, R8, R20, !P1 ;  /* 0x0000001408147207 */ /* 0x000fe40004800000 */
[----:B------:R-:W-:Y:S01]  /*2600*/  SEL R21, R10, R21, !P1 ;  /* 0x000000150a157207 */ /* 0x000fe20004800000 */
[----:B----4-:R-:W-:-:S04]  /*2610*/  IMAD.HI.U32 R18, R19, R2, RZ ;  /* 0x0000000213127227 */ /* 0x010fc800078e00ff */
[----:B------:R-:W-:Y:S01]  /*2620*/  IMAD.HI.U32 R6, R20, R2, RZ ;  /* 0x0000000214067227 */ /* 0x000fe200078e00ff */
[----:B------:R-:W-:-:S04]  /*2630*/  @P3 SHF.R.U32.HI R19, RZ, R3, R18 ;  /* 0x00000003ff133219 */ /* 0x000fc80000011612 */
[----:B------:R-:W-:Y:S01]  /*2640*/  @P3 SHF.R.U32.HI R20, RZ, R3, R6 ;  /* 0x00000003ff143219 */ /* 0x000fe20000011606 */
[----:B------:R-:W-:-:S04]  /*2650*/  IMAD R19, R40, R19, RZ ;  /* 0x0000001328137224 */ /* 0x000fc800078e02ff */
[----:B------:R-:W-:Y:S01]  /*2660*/  IMAD R6, R40, R20, RZ ;  /* 0x0000001428067224 */ /* 0x000fe200078e02ff */
[----:B------:R-:W-:-:S04]  /*2670*/  ISETP.GE.AND P0, PT, R5, R19, PT ;  /* 0x000000130500720c */ /* 0x000fc80003f06270 */
[----:B------:R-:W-:Y:S01]  /*2680*/  ISETP.GE.OR P0, PT, R21, R6, P0 ;  /* 0x000000061500720c */ /* 0x000fe20000706670 */
[----:B------:R-:W-:-:S05]  /*2690*/  IMAD.HI.U32 R6, R5, R2, RZ ;  /* 0x0000000205067227 */ /* 0x000fca00078e00ff */
[----:B------:R-:W-:-:S04]  /*26a0*/  SHF.R.U32.HI R6, RZ, R3, R6 ;  /* 0x00000003ff067219 */ /* 0x000fc80000011606 */
[----:B------:R-:W-:-:S03]  /*26b0*/  SEL R6, R5, R6, !P3 ;  /* 0x0000000605067207 */ /* 0x000fc60005800000 */
[----:B------:R-:W-:-:S04]  /*26c0*/  @!P0 IMAD.HI.U32 R7, R21, R2, RZ ;  /* 0x0000000215078227 */ /* 0x000fc800078e00ff */
[----:B------:R-:W-:Y:S01]  /*26d0*/  IMAD.MOV R2, RZ, RZ, -R6 ;  /* 0x000000ffff027224 */ /* 0x000fe200078e0a06 */
[----:B------:R-:W-:Y:S02]  /*26e0*/  @!P0 SHF.R.U32.HI R3, RZ, R3, R7 ;  /* 0x00000003ff038219 */ /* 0x000fe40000011607 */
[----:B------:R-:W-:Y:S01]  /*26f0*/  IADD3 R7, PT, PT, -R5, RZ, RZ ;  /* 0x000000ff05077210 */ /* 0x000fe20007ffe1ff */
[----:B------:R-:W-:Y:S01]  /*2700*/  IMAD R2, R40, R2, R5 ;  /* 0x0000000228027224 */ /* 0x000fe200078e0205 */
[----:B------:R-:W-:-:S03]  /*2710*/  @!P0 SEL R3, R21, R3, !P3 ;  /* 0x0000000315038207 */ /* 0x000fc60005800000 */
[----:B------:R-:W-:Y:S02]  /*2720*/  IMAD R7, R4, R7, R9 ;  /* 0x0000000704077224 */ /* 0x000fe400078e0209 */
[--C-:B------:R-:W-:Y:S02]  /*2730*/  @!P0 IMAD.IADD R6, R6, 0x1, -R3.reuse ;  /* 0x0000000106068824 */ /* 0x100fe400078e0a03 */
[----:B------:R-:W-:Y:S01]  /*2740*/  @!P0 IMAD R3, R2, R20, R3 ;  /* 0x0000001402038224 */ /* 0x000fe200078e0203 */
[----:B------:R-:W-:Y:S01]  /*2750*/  IADD3 R2, PT, PT, -R21, RZ, RZ ;  /* 0x000000ff15027210 */ /* 0x000fe20007ffe1ff */
[----:B------:R-:W-:Y:S02]  /*2760*/  @!P0 IMAD R5, R40, R6, R21 ;  /* 0x0000000628058224 */ /* 0x000fe400078e0215 */
[----:B------:R-:W-:Y:S02]  /*2770*/  @!P0 IMAD.MOV.U32 R21, RZ, RZ, R3 ;  /* 0x000000ffff158224 */ /* 0x000fe400078e0003 */
[----:B------:R-:W-:-:S02]  /*2780*/  IMAD R2, R17, R2, R10 ;  /* 0x0000000211027224 */ /* 0x000fc400078e020a */
[----:B------:R-:W-:Y:S02]  /*2790*/  IMAD R9, R5, R4, R7 ;  /* 0x0000000405097224 */ /* 0x000fe400078e0207 */
[----:B------:R-:W-:Y:S02]  /*27a0*/  IMAD R10, R21, R17, R2 ;  /* 0x00000011150a7224 */ /* 0x000fe400078e0202 */
.L_x_44:
[----:B------:R-:W1:Y:S02]  /*27b0*/  LDCU UR8, c[0x0][0xf30] ;  /* 0x0001e600ff0877ac */ /* 0x000e640008000800 */
[----:B-1----:R-:W-:-:S09]  /*27c0*/  UISETP.NE.AND UP0, UPT, UR8, 0x1, UPT ;  /* 0x000000010800788c */ /* 0x002fd2000bf05270 */
[----:B------:R-:W-:Y:S05]  /*27d0*/  BRA.U UP0, `(.L_x_45) ;  /* 0x0000000100407547 */ /* 0x000fea000b800000 */
[----:B------:R-:W1:Y:S08]  /*27e0*/  LDC.64 R4, c[0x0][0xf10] ;  /* 0x0003c400ff047b82 */ /* 0x000e700000000a00 */
[----:B------:R-:W2:Y:S08]  /*27f0*/  LDC.64 R2, c[0x0][0xf18] ;  /* 0x0003c600ff027b82 */ /* 0x000eb00000000a00 */
[----:B------:R-:W3:Y:S08]  /*2800*/  LDC R6, c[0x0][0xf20] ;  /* 0x0003c800ff067b82 */ /* 0x000ef00000000800 */
[----:B------:R-:W4:Y:S01]  /*2810*/  LDC R7, c[0x0][0xf0c] ;  /* 0x0003c300ff077b82 */ /* 0x000f220000000800 */
[----:B-1----:R-:W-:-:S05]  /*2820*/  IMAD.HI.U32 R4, R10, R4, RZ ;  /* 0x000000040a047227 */ /* 0x002fca00078e00ff */
[----:B------:R-:W-:Y:S01]  /*2830*/  SHF.R.U32.HI R4, RZ, R5, R4 ;  /* 0x00000005ff047219 */ /* 0x000fe20000011604 */
[----:B--2---:R-:W-:Y:S01]  /*2840*/  IMAD.HI.U32 R3, R9, R3, RZ ;  /* 0x0000000309037227 */ /* 0x004fe200078e00ff */
[----:B------:R-:W-:-:S04]  /*2850*/  ISETP.NE.AND P0, PT, R2, 0x1, PT ;  /* 0x000000010200780c */ /* 0x000fc80003f05270 */
[----:B---3--:R-:W-:-:S04]  /*2860*/  SHF.R.U32.HI R3, RZ, R6, R3 ;  /* 0x00000006ff037219 */ /* 0x008fc80000011603 */
[----:B------:R-:W-:Y:S02]  /*2870*/  SEL R3, R9, R3, !P0 ;  /* 0x0000000309037207 */ /* 0x000fe40004000000 */
[----:B----4-:R-:W-:-:S04]  /*2880*/  ISETP.NE.AND P1, PT, R7, 0x1, PT ;  /* 0x000000010700780c */ /* 0x010fc80003f25270 */
[----:B------:R-:W-:-:S05]  /*2890*/  SEL R4, R10, R4, !P1 ;  /* 0x000000040a047207 */ /* 0x000fca0004800000 */
[----:B------:R-:W-:Y:S02]  /*28a0*/  IMAD.IADD R5, R3, 0x1, -R4 ;  /* 0x0000000103057824 */ /* 0x000fe400078e0a04 */
[----:B------:R-:W-:Y:S02]  /*28b0*/  IMAD.IADD R3, R4, 0x1, -R3 ;  /* 0x0000000104037824 */ /* 0x000fe400078e0a03 */
[----:B------:R-:W-:Y:S02]  /*28c0*/  IMAD R10, R5, R7, R10 ;  /* 0x00000007050a7224 */ /* 0x000fe400078e020a */
[----:B------:R-:W-:-:S07]  /*28d0*/  IMAD R9, R3, R2, R9 ;  /* 0x0000000203097224 */ /* 0x000fce00078e0209 */
.L_x_45:
[----:B------:R-:W-:Y:S01]  /*28e0*/  VIADD R14, R14, 0x1 ;  /* 0x000000010e0e7836 */ /* 0x000fe20000000000 */
[----:B------:R-:W-:Y:S01]  /*28f0*/  PLOP3.LUT P1, PT, PT, PT, PT, 0x80, 0x8 ;  /* 0x000000000008781c */ /* 0x000fe20003f2f070 */
[----:B------:R-:W-:Y:S02]  /*2900*/  IMAD.IADD R2, R10, 0x1, R87 ;  /* 0x000000010a027824 */ /* 0x000fe400078e0257 */
[----:B------:R-:W-:Y:S01]  /*2910*/  IMAD.IADD R3, R9, 0x1, R86 ;  /* 0x0000000109037824 */ /* 0x000fe200078e0256 */
[----:B------:R-:W-:Y:S02]  /*2920*/  ISETP.NE.AND P0, PT, R14, 0x2, PT ;  /* 0x000000020e00780c */ /* 0x000fe40003f05270 */
[----:B------:R-:W-:Y:S02]  /*2930*/  R2UR UR27, R2 ;  /* 0x00000000021b72ca */ /* 0x000fe400000e0000 */
[----:B------:R-:W-:Y:S02]  /*2940*/  SEL R2, RZ, 0x1, P0 ;  /* 0x00000001ff027807 */ /* 0x000fe40000000000 */
[----:B------:R-:W-:-:S02]  /*2950*/  R2UR UR11, R3 ;  /* 0x00000000030b72ca */ /* 0x000fc400000e0000 */
[----:B------:R-:W-:Y:S02]  /*2960*/  LOP3.LUT R13, R13, R2, RZ, 0x3c, !PT ;  /* 0x000000020d0d7212 */ /* 0x000fe400078e3cff */
[----:B------:R-:W-:Y:S01]  /*2970*/  SEL R14, R14, RZ, P0 ;  /* 0x000000ff0e0e7207 */ /* 0x000fe20000000000 */
[----:B------:R-:W-:Y:S10]  /*2980*/  @P2 BRA `(.L_x_46) ;  /* 0xffffffec00c82947 */ /* 0x000ff4000383ffff */
[----:B------:R-:W-:Y:S01]  /*2990*/  UIADD3 UR6, UPT, UPT, UR6, 0x28, URZ ;  /* 0x0000002806067890 */ /* 0x000fe2000fffe0ff */
[----:B------:R-:W-:-:S03]  /*29a0*/  SHF.L.U32 R2, R15, 0x1f, RZ ;  /* 0x0000001f0f027819 */ /* 0x000fc600000006ff */
[----:B------:R-:W-:-:S09]  /*29b0*/  ULEA UR4, UR15, UR6, 0x3 ;  /* 0x000000060f047291 */ /* 0x000fd2000f8e18ff */
[----:B------:R-:W1:Y:S02]  /*29c0*/  SYNCS.PHASECHK.TRANS64.TRYWAIT P0, [UR4], R2 ;  /* 0x00000002ff0075a7 */ /* 0x000e640008001104 */
[----:B-1----:R-:W-:Y:S05]  /*29d0*/  @!P0 BRA `(.L_x_47) ;  /* 0x0000006c00348947 */ /* 0x002fea0003800000 */
.L_x_146:
[----:B------:R-:W-:-:S04]  /*29e0*/  UIADD3 UR5, UPT, UPT, UR15, 0x1, URZ ;  /* 0x000000010f057890 */ /* 0x000fc8000fffe0ff */
[----:B------:R-:W-:-:S04]  /*29f0*/  UISETP.NE.AND UP0, UPT, UR5, 0x5, UPT ;  /* 0x000000050500788c */ /* 0x000fc8000bf05270 */
[----:B------:R-:W-:Y:S02]  /*2a00*/  USEL UR7, URZ, 0x1, UP0 ;  /* 0x00000001ff077887 */ /* 0x000fe40008000000 */
[----:B------:R-:W-:-:S04]  /*2a10*/  USEL UR5, UR5, URZ, UP0 ;  /* 0x000000ff05057287 */ /* 0x000fc80008000000 */
[----:B------:R-:W-:Y:S01]  /*2a20*/  ULEA UR4, UR5, UR6, 0x3 ;  /* 0x0000000605047291 */ /* 0x000fe2000f8e18ff */
[----:B-1----:R-:W-:-:S04]  /*2a30*/  LOP3.LUT R2, R15, UR7, RZ, 0x3c, !PT ;  /* 0x000000070f027c12 */ /* 0x002fc8000f8e3cff */
[----:B------:R-:W-:-:S04]  /*2a40*/  SHF.L.U32 R3, R2, 0x1f, RZ ;  /* 0x0000001f02037819 */ /* 0x000fc800000006ff */
[----:B------:R-:W1:Y:S02]  /*2a50*/  SYNCS.PHASECHK.TRANS64.TRYWAIT P0, [UR4], R3 ;  /* 0x00000003ff0075a7 */ /* 0x000e640008001104 */
[----:B-1----:R-:W-:Y:S05]  /*2a60*/  @!P0 BRA `(.L_x_48) ;  /* 0x0000006c00288947 */ /* 0x002fea0003800000 */
.L_x_148:
[----:B------:R-:W-:-:S04]  /*2a70*/  UIADD3 UR5, UPT, UPT, UR5, 0x1, URZ ;  /* 0x0000000105057890 */ /* 0x000fc8000fffe0ff */
[----:B------:R-:W-:-:S04]  /*2a80*/  UISETP.NE.AND UP0, UPT, UR5, 0x5, UPT ;  /* 0x000000050500788c */ /* 0x000fc8000bf05270 */
[----:B------:R-:W-:Y:S02]  /*2a90*/  USEL UR7, URZ, 0x1, UP0 ;  /* 0x00000001ff077887 */ /* 0x000fe40008000000 */
[----:B------:R-:W-:-:S04]  /*2aa0*/  USEL UR5, UR5, URZ, UP0 ;  /* 0x000000ff05057287 */ /* 0x000fc80008000000 */
[----:B------:R-:W-:Y:S01]  /*2ab0*/  ULEA UR4, UR5, UR6, 0x3 ;  /* 0x0000000605047291 */ /* 0x000fe2000f8e18ff */
[----:B------:R-:W-:-:S04]  /*2ac0*/  LOP3.LUT R2, R2, UR7, RZ, 0x3c, !PT ;  /* 0x0000000702027c12 */ /* 0x000fc8000f8e3cff */
[----:B-1----:R-:W-:-:S04]  /*2ad0*/  SHF.L.U32 R3, R2, 0x1f, RZ ;  /* 0x0000001f02037819 */ /* 0x002fc800000006ff */
[----:B------:R-:W1:Y:S02]  /*2ae0*/  SYNCS.PHASECHK.TRANS64.TRYWAIT P0, [UR4], R3 ;  /* 0x00000003ff0075a7 */ /* 0x000e640008001104 */
[----:B-1----:R-:W-:Y:S05]  /*2af0*/  @!P0 BRA `(.L_x_49) ;  /* 0x0000006c001c8947 */ /* 0x002fea0003800000 */
.L_x_150:
        /* <DEDUP_REMOVED lines=9> */
.L_x_152:
[----:B------:R-:W-:-:S04]  /*2b90*/  UIADD3 UR5, UPT, UPT, UR5, 0x1, URZ ;  /* 0x0000000105057890 */ /* 0x000fc8000fffe0ff */
[----:B------:R-:W-:-:S04]  /*2ba0*/  UISETP.NE.AND UP0, UPT, UR5, 0x5, UPT ;  /* 0x000000050500788c */ /* 0x000fc8000bf05270 */
[----:B------:R-:W-:Y:S02]  /*2bb0*/  USEL UR4, URZ, 0x1, UP0 ;  /* 0x00000001ff047887 */ /* 0x000fe40008000000 */
[----:B------:R-:W-:-:S04]  /*2bc0*/  USEL UR5, UR5, URZ, UP0 ;  /* 0x000000ff05057287 */ /* 0x000fc80008000000 */
[----:B------:R-:W-:Y:S01]  /*2bd0*/  ULEA UR5, UR5, UR6, 0x3 ;  /* 0x0000000605057291 */ /* 0x000fe2000f8e18ff */
[----:B------:R-:W-:-:S04]  /*2be0*/  LOP3.LUT R2, R2, UR4, RZ, 0x3c, !PT ;  /* 0x0000000402027c12 */ /* 0x000fc8000f8e3cff */
[----:B------:R-:W-:Y:S01]  /*2bf0*/  SHF.L.U32 R2, R2, 0x1f, RZ ;  /* 0x0000001f02027819 */ /* 0x000fe200000006ff */
[----:B-1--4-:R-:W-:-:S07]  /*2c00*/  IMAD.U32 R0, RZ, RZ, UR5 ;  /* 0x00000005ff007e24 */ /* 0x012fce000f8e00ff */
.L_x_51:
[----:B-1----:R1:W2:Y:S02]  /*2c10*/  SYNCS.PHASECHK.TRANS64.TRYWAIT P0, [R0+URZ], R2 ;  /* 0x00000002000075a7 */ /* 0x0022a400080011ff */
[----:B--2---:R-:W-:Y:S05]  /*2c20*/  @!P0 NANOSLEEP.SYNCS 0x989680 ;  /* 0x009896800000895d */ /* 0x004fea0003900000 */
[----:B------:R-:W2:Y:S02]  /*2c30*/  @!P0 SYNCS.PHASECHK.TRANS64 P0, [R0+URZ], R2 ;  /* 0x00000002000085a7 */ /* 0x000ea400080010ff */
[----:B--2---:R-:W-:Y:S05]  /*2c40*/  @P0 EXIT ;  /* 0x000000000000094d */ /* 0x004fea0003800000 */
[----:B------:R-:W-:Y:S05]  /*2c50*/  BRA `(.L_x_51) ;  /* 0xfffffffc00ec7947 */ /* 0x000fea000383ffff */
.L_x_22:
[----:B------:R-:W-:-:S04]  /*2c60*/  UISETP.NE.AND UP0, UPT, UR45, URZ, UPT ;  /* 0x000000ff2d00728c */ /* 0x000fc8000bf05270 */
[----:B------:R-:W-:-:S09]  /*2c70*/  UISETP.NE.OR UP0, UPT, UR10, 0x1, UP0 ;  /* 0x000000010a00788c */ /* 0x000fd20008705670 */
[----:B------:R-:W-:Y:S05]  /*2c80*/  BRA.U UP0, `(.L_x_52) ;  /* 0x0000000500487547 */ /* 0x000fea000b800000 */
[----:B------:R-:W-:Y:S01]  /*2c90*/  ISETP.GE.U32.AND P2, PT, R2, 0x8, PT ;  /* 0x000000080200780c */ /* 0x000fe20003f46070 */
[----:B------:R-:W-:Y:S01]  /*2ca0*/  IMAD.MOV.U32 R12, RZ, RZ, 0x1 ;  /* 0x00000001ff0c7424 */ /* 0x000fe200078e00ff */
[----:B------:R-:W-:Y:S02]  /*2cb0*/  CS2R R10, SRZ ;  /* 0x00000000000a7805 */ /* 0x000fe4000001ff00 */
[----:B------:R-:W-:Y:S01]  /*2cc0*/  CS2R R8, SRZ ;  /* 0x0000000000087805 */ /* 0x000fe2000001ff00 */
[----:B------:R-:W-:Y:S01]  /*2cd0*/  UMOV UR4, 0x400 ;  /* 0x0000040000047882 */ /* 0x000fe20000000000 */
[----:B------:R-:W-:Y:S01]  /*2ce0*/  UMOV UR6, URZ ;  /* 0x000000ff00067c82 */ /* 0x000fe20008000000 */
[----:B------:R-:W-:-:S12]  /*2cf0*/  ULEA UR45, UR45, UR4, 0x18 ;  /* 0x000000042d2d7291 */ /* 0x000fd8000f8ec0ff */
.L_x_56:
[----:B------:R-:W-:Y:S02]  /*2d00*/  LEA R0, R8, UR45, 0x3 ;  /* 0x0000002d08007c11 */ /* 0x000fe4000f8e18ff */
[----:B------:R-:W-:-:S03]  /*2d10*/  SHF.L.U32 R4, R9, 0x1f, RZ ;  /* 0x0000001f09047819 */ /* 0x000fc600000006ff */
[----:B------:R-:W-:Y:S01]  /*2d20*/  VIADD R5, R0, 0xf0 ;  /* 0x000000f000057836 */ /* 0x000fe20000000000 */
[----:B------:R-:W1:Y:S02]  /*2d30*/  SYNCS.PHASECHK.TRANS64.TRYWAIT P0, [R0+URZ+0xe0], R4 ;  /* 0x0000e004000075a7 */ /* 0x000e6400080011ff */
[----:B-1----:R-:W-:Y:S05]  /*2d40*/  @!P0 BRA `(.L_x_53) ;  /* 0x0000006800b88947 */ /* 0x002fea0003800000 */
.L_x_153:
[----:B------:R-:W-:Y:S01]  /*2d50*/  ULEA UR5, UR6, UR45, 0x3 ;  /* 0x0000002d06057291 */ /* 0x000fe2000f8e18ff */
[----:B-1----:R-:W-:Y:S01]  /*2d60*/  PRMT R0, RZ, 0x654, R5 ;  /* 0x00000654ff007816 */ /* 0x002fe20000000005 */
[----:B------:R-:W-:Y:S01]  /*2d70*/  @!P2 IMAD.MOV.U32 R4, RZ, RZ, 0x10 ;  /* 0x00000010ff04a424 */ /* 0x000fe200078e00ff */
[----:B------:R-:W-:Y:S01]  /*2d80*/  SHF.L.U32 R5, R12, 0x1f, RZ ;  /* 0x0000001f0c057819 */ /* 0x000fe200000006ff */
[----:B------:R-:W-:Y:S01]  /*2d90*/  UIADD3 UR4, UPT, UPT, UR5, 0xa0, URZ ;  /* 0x000000a005047890 */ /* 0x000fe2000fffe0ff */
[----:B------:R1:W-:Y:S05]  /*2da0*/  SYNCS.ARRIVE.TRANS64.RED.A1T0 RZ, [R0+URZ], RZ ;  /* 0x000000ff00ff79a7 */ /* 0x0003ea00081004ff */
[----:B------:R-:W-:Y:S01]  /*2db0*/  IMAD.U32 R6, RZ, RZ, UR4 ;  /* 0x00000004ff067e24 */ /* 0x000fe2000f8e00ff */
[----:B------:R-:W3:Y:S04]  /*2dc0*/  SYNCS.PHASECHK.TRANS64.TRYWAIT P0, [UR5+0xb0], R5 ;  /* 0x0000b005ff0075a7 */ /* 0x000ee80008001105 */
[----:B------:R-:W-:Y:S01]  /*2dd0*/  PRMT R6, R2, 0x654, R6 ;  /* 0x0000065402067816 */ /* 0x000fe20000000006 */
[----:B-1-3--:R-:W-:Y:S06]  /*2de0*/  @!P0 BRA `(.L_x_54) ;  /* 0x0000006800a48947 */ /* 0x00afec0003800000 */
.L_x_155:
[----:B------:R-:W-:Y:S01]  /*2df0*/  ULEA UR4, UR6, UR45, 0x4 ;  /* 0x0000002d06047291 */ /* 0x000fe2000f8e20ff */
[----:B------:R-:W-:Y:S01]  /*2e00*/  SEL R3, R6, R3, !P2 ;  /* 0x0000000306037207 */ /* 0x000fe20005000000 */
[----:B------:R-:W-:Y:S01]  /*2e10*/  UIADD3 UR5, UPT, UPT, UR5, 0xa0, URZ ;  /* 0x000000a005057890 */ /* 0x000fe2000fffe0ff */
[----:B-1----:R-:W-:Y:S01]  /*2e20*/  LEA R0, R11, UR45, 0x3 ;  /* 0x0000002d0b007c11 */ /* 0x002fe2000f8e18ff */
[----:B------:R-:W-:Y:S01]  /*2e30*/  UIADD3 UR4, UPT, UPT, UR4, 0x110, URZ ;  /* 0x0000011004047890 */ /* 0x000fe2000fffe0ff */
[----:B------:R1:W-:Y:S01]  /*2e40*/  @!P2 SYNCS.ARRIVE.TRANS64.RED RZ, [R3+URZ], R4 ;  /* 0x0000000403ffa9a7 */ /* 0x0003e200080004ff */
[----:B------:R-:W-:Y:S01]  /*2e50*/  UIADD3 UR6, UPT, UPT, UR6, 0x1, URZ ;  /* 0x0000000106067890 */ /* 0x000fe2000fffe0ff */
[----:B------:R-:W-:-:S03]  /*2e60*/  VIADD R8, R8, 0x1 ;  /* 0x0000000108087836 */ /* 0x000fc60000000000 */
[----:B------:R-:W-:Y:S02]  /*2e70*/  UISETP.NE.AND UP0, UPT, UR6, 0x2, UPT ;  /* 0x000000020600788c */ /* 0x000fe4000bf05270 */
[----:B------:R-:W-:Y:S01]  /*2e80*/  ISETP.NE.AND P0, PT, R8, 0x2, PT ;  /* 0x000000020800780c */ /* 0x000fe20003f05270 */
[----:B------:R-:W-:Y:S06]  /*2e90*/  UGETNEXTWORKID.BROADCAST [UR4], [UR5] ;  /* 0x00000000040073ca */ /* 0x000fec0008000100 */
[----:B------:R-:W-:Y:S02]  /*2ea0*/  USEL UR4, URZ, 0x1, UP0 ;  /* 0x00000001ff047887 */ /* 0x000fe40008000000 */
[----:B------:R-:W-:-:S04]  /*2eb0*/  USEL UR6, UR6, URZ, UP0 ;  /* 0x000000ff06067287 */ /* 0x000fc80008000000 */
[----:B------:R-:W-:Y:S02]  /*2ec0*/  LOP3.LUT R12, R12, UR4, RZ, 0x3c, !PT ;  /* 0x000000040c0c7c12 */ /* 0x000fe4000f8e3cff */
[----:B-1----:R-:W-:-:S04]  /*2ed0*/  SHF.L.U32 R4, R10, 0x1f, RZ ;  /* 0x0000001f0a047819 */ /* 0x002fc800000006ff */
[----:B------:R-:W1:Y:S02]  /*2ee0*/  SYNCS.PHASECHK.TRANS64.TRYWAIT P1, [R0+URZ+0xa0], R4 ;  /* 0x0000a004000075a7 */ /* 0x000e6400080211ff */
[----:B-1----:R-:W-:Y:S05]  /*2ef0*/  @!P1 BRA `(.L_x_55) ;  /* 0x0000006800789947 */ /* 0x002fea0003800000 */
.L_x_156:
[C---:B-1----:R-:W-:Y:S01]  /*2f00*/  LEA R4, R11.reuse, UR45, 0x4 ;  /* 0x0000002d0b047c11 */ /* 0x042fe2000f8e20ff */
[----:B------:R-:W-:Y:S01]  /*2f10*/  VIADD R0, R0, 0xb0 ;  /* 0x000000b000007836 */ /* 0x000fe20000000000 */
[----:B------:R-:W-:Y:S01]  /*2f20*/  SEL R8, R8, RZ, P0 ;  /* 0x000000ff08087207 */ /* 0x000fe20000000000 */
[----:B------:R-:W-:-:S03]  /*2f30*/  VIADD R11, R11, 0x1 ;  /* 0x000000010b0b7836 */ /* 0x000fc60000000000 */
[----:B------:R-:W1:Y:S01]  /*2f40*/  LDS.128 R4, [R4+0x110] ;  /* 0x0001100004047984 */ /* 0x000e620000000c00 */
[----:B------:R-:W-:Y:S02]  /*2f50*/  PRMT R0, RZ, 0x654, R0 ;  /* 0x00000654ff007816 */ /* 0x000fe40000000000 */
[C---:B------:R-:W-:Y:S01]  /*2f60*/  ISETP.NE.AND P1, PT, R11.reuse, 0x2, PT ;  /* 0x000000020b00780c */ /* 0x040fe20003f25270 */
[----:B------:R-:W-:Y:S01]  /*2f70*/  @!PT LDS RZ, [RZ] ;  /* 0x00000000fffff984 */ /* 0x000fe20000000800 */
[----:B------:R-:W-:Y:S01]  /*2f80*/  @!PT LDS RZ, [RZ] ;  /* 0x00000000fffff984 */ /* 0x000fe20000000800 */
[----:B------:R-:W-:Y:S01]  /*2f90*/  @!PT LDS RZ, [RZ] ;  /* 0x00000000fffff984 */ /* 0x000fe20000000800 */
[----:B------:R-:W-:Y:S01]  /*2fa0*/  @!PT LDS RZ, [RZ] ;  /* 0x00000000fffff984 */ /* 0x000fe20000000800 */
[----:B------:R3:W-:Y:S06]  /*2fb0*/  MEMBAR.ALL.CTA ;  /* 0x0000000000007992 */ /* 0x0007ec0000008000 */
[----:B---3--:R-:W3:Y:S01]  /*2fc0*/  FENCE.VIEW.ASYNC.S ;  /* 0x00000000000073c6 */ /* 0x008ee20000000000 */
[----:B------:R-:W-:Y:S01]  /*2fd0*/  SEL R11, R11, RZ, P1 ;  /* 0x000000ff0b0b7207 */ /* 0x000fe20000800000 */
[----:B---3--:R3:W-:Y:S01]  /*2fe0*/  SYNCS.ARRIVE.TRANS64.RED.A1T0 RZ, [R0+URZ], RZ ;  /* 0x000000ff00ff79a7 */ /* 0x0087e200081004ff */
[----:B-1----:R-:W-:-:S02]  /*2ff0*/  LOP3.LUT P3, RZ, R6, 0x1, RZ, 0xc0, !PT ;  /* 0x0000000106ff7812 */ /* 0x002fc4000786c0ff */
[----:B------:R-:W-:-:S04]  /*3000*/  SEL R4, RZ, 0x1, P1 ;  /* 0x00000001ff047807 */ /* 0x000fc80000800000 */
[----:B------:R-:W-:Y:S02]  /*3010*/  LOP3.LUT R10, R10, R4, RZ, 0x3c, !PT ;  /* 0x000000040a0a7212 */ /* 0x000fe400078e3cff */
[----:B---3--:R-:W-:-:S04]  /*3020*/  SEL R0, RZ, 0x1, P0 ;  /* 0x00000001ff007807 */ /* 0x008fc80000000000 */
[----:B------:R-:W-:Y:S01]  /*3030*/  LOP3.LUT R9, R9, R0, RZ, 0x3c, !PT ;  /* 0x0000000009097212 */ /* 0x000fe200078e3cff */
[----:B------:R-:W-:Y:S06]  /*3040*/  @P3 BRA `(.L_x_56) ;  /* 0xfffffffc002c3947 */ /* 0x000fec000383ffff */
[----:B------:R-:W-:Y:S01]  /*3050*/  ULEA UR5, UR6, UR45, 0x3 ;  /* 0x0000002d06057291 */ /* 0x000fe2000f8e18ff */
[----:B------:R-:W-:-:S08]  /*3060*/  SHF.L.U32 R2, R12, 0x1f, RZ ;  /* 0x0000001f0c027819 */ /* 0x000fd000000006ff */
[----:B------:R-:W1:Y:S02]  /*3070*/  SYNCS.PHASECHK.TRANS64 P0, [UR5+0xb0], R2 ;  /* 0x0000b002ff0075a7 */ /* 0x000e640008001005 */
[----:B-1----:R-:W-:Y:S05]  /*3080*/  @P0 BRA `(.L_x_57) ;  /* 0x0000000000080947 */ /* 0x002fea0003800000 */
[----:B------:R-:W1:Y:S02]  /*3090*/  SYNCS.PHASECHK.TRANS64.TRYWAIT P0, [UR5+0xb0], R2 ;  /* 0x0000b002ff0075a7 */ /* 0x000e640008001105 */
[----:B-1----:R-:W-:Y:S05]  /*30a0*/  @!P0 BRA `(.L_x_58) ;  /* 0x0000006800208947 */ /* 0x002fea0003800000 */
.L_x_57:
[----:B------:R-:W-:-:S04]  /*30b0*/  UIADD3 UR4, UPT, UPT, UR6, 0x1, URZ ;  /* 0x0000000106047890 */ /* 0x000fc8000fffe0ff */
[----:B------:R-:W-:-:S04]  /*30c0*/  UISETP.NE.AND UP0, UPT, UR4, 0x2, UPT ;  /* 0x000000020400788c */ /* 0x000fc8000bf05270 */
[----:B------:R-:W-:Y:S02]  /*30d0*/  USEL UR7, URZ, 0x1, UP0 ;  /* 0x00000001ff077887 */ /* 0x000fe40008000000 */
[----:B------:R-:W-:-:S04]  /*30e0*/  USEL UR4, UR4, URZ, UP0 ;  /* 0x000000ff04047287 */ /* 0x000fc80008000000 */
[----:B------:R-:W-:Y:S01]  /*30f0*/  ULEA UR4, UR4, UR45, 0x3 ;  /* 0x0000002d04047291 */ /* 0x000fe2000f8e18ff */
[----:B-1----:R-:W-:-:S04]  /*3100*/  LOP3.LUT R2, R12, UR7, RZ, 0x3c, !PT ;  /* 0x000000070c027c12 */ /* 0x002fc8000f8e3cff */
[----:B------:R-:W-:-:S04]  /*3110*/  SHF.L.U32 R0, R2, 0x1f, RZ ;  /* 0x0000001f02007819 */ /* 0x000fc800000006ff */
[----:B------:R-:W1:Y:S02]  /*3120*/  SYNCS.PHASECHK.TRANS64 P0, [UR4+0xb0], R0 ;  /* 0x0000b000ff0075a7 */ /* 0x000e640008001004 */
[----:B-1----:R-:W-:Y:S05]  /*3130*/  @P0 EXIT ;  /* 0x000000000000094d */ /* 0x002fea0003800000 */
[----:B------:R-:W-:Y:S02]  /*3140*/  SHF.L.U32 R2, R2, 0x1f, RZ ;  /* 0x0000001f02027819 */ /* 0x000fe400000006ff */
[----:B------:R-:W-:-:S07]  /*3150*/  MOV R0, UR4 ;  /* 0x0000000400007c02 */ /* 0x000fce0008000f00 */
.L_x_59:
[----:B-1----:R1:W3:Y:S02]  /*3160*/  SYNCS.PHASECHK.TRANS64.TRYWAIT P0, [R0+URZ+0xb0], R2 ;  /* 0x0000b002000075a7 */ /* 0x0022e400080011ff */
[----:B---3--:R-:W-:Y:S05]  /*3170*/  @!P0 NANOSLEEP.SYNCS 0x989680 ;  /* 0x009896800000895d */ /* 0x008fea0003900000 */
[----:B------:R-:W3:Y:S02]  /*3180*/  @!P0 SYNCS.PHASECHK.TRANS64 P0, [R0+URZ+0xb0], R2 ;  /* 0x0000b002000085a7 */ /* 0x000ee400080010ff */
[----:B---3--:R-:W-:Y:S05]  /*3190*/  @P0 EXIT ;  /* 0x000000000000094d */ /* 0x008fea0003800000 */
[----:B------:R-:W-:Y:S05]  /*31a0*/  BRA `(.L_x_59) ;  /* 0xfffffffc00ec7947 */ /* 0x000fea000383ffff */
.L_x_52:
[----:B------:R-:W-:Y:S05]  /*31b0*/  BRA.U UP4, `(.L_x_60) ;  /* 0x0000001104207547 */ /* 0x000fea000b800000 */
[----:B------:R-:W-:Y:S01]  /*31c0*/  UMOV UR4, 0x40 ;  /* 0x0000004000047882 */ /* 0x000fe20000000000 */
[----:B------:R-:W-:Y:S01]  /*31d0*/  NOP ;  /* 0x0000000000007918 */ /* 0x000fe20000000000 */
[----:B------:R-:W-:Y:S01]  /*31e0*/  ULEA UR4, UR45, UR4, 0x18 ;  /* 0x000000042d047291 */ /* 0x000fe2000f8ec0ff */
[----:B------:R-:W-:Y:S02]  /*31f0*/  UMOV UR5, 0x400 ;  /* 0x0000040000057882 */ /* 0x000fe40000000000 */
[----:B------:R-:W-:-:S06]  /*3200*/  ULEA UR45, UR45, UR5, 0x18 ;  /* 0x000000052d2d7291 */ /* 0x000fcc000f8ec0ff */
[----:B------:R-:W1:Y:S02]  /*3210*/  LDS.U8 R2, [UR4+0x1c] ;  /* 0x00001c04ff027984 */ /* 0x000e640008000000 */
[----:B-1----:R-:W-:-:S13]  /*3220*/  ISETP.NE.AND P0, PT, R2, RZ, PT ;  /* 0x000000ff0200720c */ /* 0x002fda0003f05270 */
[----:B------:R-:W-:Y:S05]  /*3230*/  @P0 BRA `(.L_x_61) ;  /* 0x0000000000580947 */ /* 0x000fea0003800000 */
[----:B------:R-:W-:-:S13]  /*3240*/  ELECT P0, URZ, PT ;  /* 0x0000000000ff782f */ /* 0x000fda0003800000 */
[----:B------:R-:W-:Y:S05]  /*3250*/  @!P0 BRA `(.L_x_62) ;  /* 0x0000000000608947 */ /* 0x000fea0003800000 */
[----:B------:R-:W-:Y:S01]  /*3260*/  UMOV UR5, 0x10 ;  /* 0x0000001000057882 */ /* 0x000fe20000000000 */
[----:B------:R-:W-:Y:S01]  /*3270*/  HFMA2 R2, -RZ, RZ, 0, 5.9604644775390625e-08 ;  /* 0x00000001ff027431 */ /* 0x000fe200000001ff */
[----:B------:R-:W-:-:S03]  /*3280*/  MOV R3, 0xffff ;  /* 0x0000ffff00037802 */ /* 0x000fc60000000f00 */
[----:B------:R-:W-:Y:S04]  /*3290*/  DEPBAR.LE SB1, 0x36 ;  /* 0x00009d800000791a */ /* 0x000fe80000000000 */
[----:B------:R-:W1:Y:S02]  /*32a0*/  UTCATOMSWS.FIND_AND_SET.ALIGN UP0, UR5, UR5 ;  /* 0x00000005000575e3 */ /* 0x000e640008000800 */
[----:B-1----:R-:W-:Y:S01]  /*32b0*/  MOV R4, UR5 ;  /* 0x0000000500047c02 */ /* 0x002fe20008000f00 */
[----:B------:R-:W-:Y:S06]  /*32c0*/  BRA.U UP0, `(.L_x_63) ;  /* 0x0000000100187547 */ /* 0x000fec000b800000 */
.L_x_64:
[----:B------:R-:W-:Y:S05]  /*32d0*/  NANOSLEEP 0x64 ;  /* 0x000000640000795d */ /* 0x000fea0003800000 */
[----:B------:R-:W-:-:S05]  /*32e0*/  UMOV UR5, 0x10 ;  /* 0x0000001000057882 */ /* 0x000fca0000000000 */
[----:B------:R-:W-:Y:S04]  /*32f0*/  DEPBAR.LE SB1, 0x36 ;  /* 0x00009d800000791a */ /* 0x000fe80000000000 */
[----:B------:R-:W1:Y:S02]  /*3300*/  UTCATOMSWS.FIND_AND_SET.ALIGN UP0, UR5, UR5 ;  /* 0x00000005000575e3 */ /* 0x000e640008000800 */
[----:B-1----:R-:W-:Y:S01]  /*3310*/  MOV R4, UR5 ;  /* 0x0000000500047c02 */ /* 0x002fe20008000f00 */
[----:B------:R-:W-:Y:S05]  /*3320*/  BRA.U !UP0, `(.L_x_64) ;  /* 0xfffffffd08e87547 */ /* 0x000fea000b83ffff */
.L_x_63:
[-C--:B------:R-:W-:Y:S02]  /*3330*/  SHF.L.U32 R3, R3, R4.reuse, RZ ;  /* 0x0000000403037219 */ /* 0x080fe400000006ff */
[----:B------:R-:W-:Y:S01]  /*3340*/  SHF.L.U32 R2, R2, R4, RZ ;  /* 0x0000000402027219 */ /* 0x000fe200000006ff */
[----:B------:R-:W-:Y:S02]  /*3350*/  IMAD.SHL.U32 R4, R4, 0x20, RZ ;  /* 0x0000002004047824 */ /* 0x000fe400078e00ff */
[----:B------:R1:W-:Y:S04]  /*3360*/  ATOMS.OR RZ, [UR4+0x14], R3 ;  /* 0x00001403ffff798c */ /* 0x0003e8000b000004 */
[----:B------:R1:W-:Y:S04]  /*3370*/  ATOMS.OR RZ, [UR4+0x18], R2 ;  /* 0x00001802ffff798c */ /* 0x0003e8000b000004 */
[----:B------:R1:W-:Y:S01]  /*3380*/  STS [UR45+0x130], R4 ;  /* 0x00013004ff007988 */ /* 0x0003e2000800082d */
[----:B------:R-:W-:Y:S05]  /*3390*/  BRA `(.L_x_62) ;  /* 0x0000000000107947 */ /* 0x000fea0003800000 */
.L_x_61:
[----:B------:R-:W-:-:S05]  /*33a0*/  MOV R2, 0xffffffff ;  /* 0xffffffff00027802 */ /* 0x000fca0000000f00 */
[----:B------:R1:W-:Y:S02]  /*33b0*/  STS [UR45+0x130], R2 ;  /* 0x00013002ff007988 */ /* 0x0003e4000800082d */
[----:B-1----:R-:W-:Y:S02]  /*33c0*/  MOV R2, 0x33e0 ;  /* 0x000033e000027802 */ /* 0x002fe40000000f00 */
[----:B--2--5:R-:W-:Y:S05]  /*33d0*/  CALL.REL.NOINC `($__internal_1_$__cuda_sm10x_tcgen05_guardrail_trap_phase_invalid_during_alloc) ;  /* 0x0000006c003c7944 */ /* 0x024fea0003c00000 */
.L_x_62:
[----:B------:R-:W-:Y:S05]  /*33e0*/  WARPSYNC.ALL ;  /* 0x0000000000007948 */ /* 0x000fea0003800000 */
[----:B------:R-:W3:Y:S01]  /*33f0*/  S2UR UR13, SR_CgaCtaId ;  /* 0x00000000000d79c3 */ /* 0x000ee20000008800 */
[----:B------:R-:W-:Y:S01]  /*3400*/  UMOV UR4, 0x400 ;  /* 0x0000040000047882 */ /* 0x000fe20000000000 */
[----:B------:R-:W-:-:S06]  /*3410*/  NOP ;  /* 0x0000000000007918 */ /* 0x000fcc0000000000 */
[----:B------:R-:W-:Y:S06]  /*3420*/  BAR.ARV 0x6, 0xa0 ;  /* 0x0182800000007b1d */ /* 0x000fec0000002000 */
[----:B------:R-:W4:Y:S01]  /*3430*/  LDCU UR14, c[0x0][0x38c] ;  /* 0x00007180ff0e77ac */ /* 0x000f220008000800 */
[----:B------:R-:W-:Y:S01]  /*3440*/  LOP3.LUT R0, R0, 0xffff, RZ, 0xc0, !PT ;  /* 0x0000ffff00007812 */ /* 0x000fe200078ec0ff */
[----:B------:R-:W-:Y:S01]  /*3450*/  IMAD.MOV.U32 R11, RZ, RZ, 0x1 ;  /* 0x00000001ff0b7424 */ /* 0x000fe200078e00ff */
[----:B------:R-:W-:Y:S01]  /*3460*/  CS2R R8, SRZ ;  /* 0x0000000000087805 */ /* 0x000fe2000001ff00 */
[----:B------:R-:W-:Y:S01]  /*3470*/  IMAD.MOV.U32 R10, RZ, RZ, RZ ;  /* 0x000000ffff0a7224 */ /* 0x000fe200078e00ff */
[----:B------:R-:W-:Y:S01]  /*3480*/  R2UR UR17, R0 ;  /* 0x00000000001172ca */ /* 0x000fe200000e0000 */
[----:B------:R-:W-:Y:S01]  /*3490*/  UMOV UR28, URZ ;  /* 0x000000ff001c7c82 */ /* 0x000fe20008000000 */
[----:B------:R-:W-:Y:S01]  /*34a0*/  UMOV UR27, URZ ;  /* 0x000000ff001b7c82 */ /* 0x000fe20008000000 */
[----:B---3--:R-:W-:Y:S01]  /*34b0*/  ULEA UR13, UR13, UR4, 0x18 ;  /* 0x000000040d0d7291 */ /* 0x008fe2000f8ec0ff */
[----:B------:R-:W3:Y:S03]  /*34c0*/  LDCU UR4, c[0x0][0x38c] ;  /* 0x00007180ff0477ac */ /* 0x000ee60008000800 */
[----:B------:R-:W-:-:S02]  /*34d0*/  UIADD3 UR19, UPT, UPT, UR13, 0x8400, URZ ;  /* 0x000084000d137890 */ /* 0x000fc4000fffe0ff */
[----:B------:R-:W-:-:S03]  /*34e0*/  UIADD3 UR20, UPT, UPT, UR13, 0x1c400, URZ ;  /* 0x0001c4000d147890 */ /* 0x000fc6000fffe0ff */
[----:B-1----:R-:W1:Y:S01]  /*34f0*/  LDS R2, [UR13+0x130] ;  /* 0x0001300dff027984 */ /* 0x002e620008000800 */
[----:B------:R-:W-:Y:S02]  /*3500*/  UIADD3 UR21, UPT, UPT, UR13, 0x30400, URZ ;  /* 0x000304000d157890 */ /* 0x000fe4000fffe0ff */
[----:B------:R-:W-:Y:S02]  /*3510*/  UIADD3 UR22, UPT, UPT, UR13, 0x30e00, URZ ;  /* 0x00030e000d167890 */ /* 0x000fe4000fffe0ff */
[----:B------:R-:W-:Y:S02]  /*3520*/  USHF.R.U32.HI UR19, URZ, 0x4, UR19 ;  /* 0x00000004ff137899 */ /* 0x000fe40008011613 */
[----:B------:R-:W-:Y:S02]  /*3530*/  USHF.R.U32.HI UR20, URZ, 0x4, UR20 ;  /* 0x00000004ff147899 */ /* 0x000fe40008011614 */
[----:B------:R-:W-:Y:S02]  /*3540*/  USHF.R.U32.HI UR21, URZ, 0x4, UR21 ;  /* 0x00000004ff157899 */ /* 0x000fe40008011615 */
[----:B---3--:R-:W-:-:S02]  /*3550*/  UIADD3 UR4, UPT, UPT, UR4, 0x7f, URZ ;  /* 0x0000007f04047890 */ /* 0x008fc4000fffe0ff */
[----:B------:R-:W-:Y:S02]  /*3560*/  USHF.R.U32.HI UR22, URZ, 0x4, UR22 ;  /* 0x00000004ff167899 */ /* 0x000fe40008011616 */
[----:B------:R-:W-:Y:S02]  /*3570*/  USHF.R.S32.HI UR12, URZ, 0x1f, UR4 ;  /* 0x0000001fff0c7899 */ /* 0x000fe40008011404 */
[----:B------:R-:W-:Y:S02]  /*3580*/  ULOP3.LUT UR19, UR19, 0x3fff, URZ, 0xc0, !UPT ;  /* 0x00003fff13137892 */ /* 0x000fe4000f8ec0ff */
[----:B------:R-:W-:Y:S02]  /*3590*/  ULEA.HI UR12, UR12, UR4, URZ, 0x7 ;  /* 0x000000040c0c7291 */ /* 0x000fe4000f8f38ff */
[----:B------:R-:W-:Y:S02]  /*35a0*/  ULOP3.LUT UR20, UR20, 0x3fff, URZ, 0xc0, !UPT ;  /* 0x00003fff14147892 */ /* 0x000fe4000f8ec0ff */
[----:B------:R-:W-:-:S02]  /*35b0*/  USHF.R.S32.HI UR12, URZ, 0x7, UR12 ;  /* 0x00000007ff0c7899 */ /* 0x000fc4000801140c */
[----:B------:R-:W-:Y:S02]  /*35c0*/  ULOP3.LUT UR21, UR21, 0x3fff, URZ, 0xc0, !UPT ;  /* 0x00003fff15157892 */ /* 0x000fe4000f8ec0ff */
[----:B------:R-:W-:Y:S02]  /*35d0*/  UISETP.LT.AND UP0, UPT, UR12, 0x1, UPT ;  /* 0x000000010c00788c */ /* 0x000fe4000bf01270 */
[----:B------:R-:W-:Y:S02]  /*35e0*/  ULOP3.LUT UR22, UR22, 0x3fff, URZ, 0xc0, !UPT ;  /* 0x00003fff16167892 */ /* 0x000fe4000f8ec0ff */
[----:B------:R-:W-:Y:S02]  /*35f0*/  USEL UR18, UR12, 0x1, !UP0 ;  /* 0x000000010c127887 */ /* 0x000fe4000c000000 */
[----:B------:R-:W-:Y:S02]  /*3600*/  ULOP3.LUT UR19, UR19, 0x10000, URZ, 0xfc, !UPT ;  /* 0x0001000013137892 */ /* 0x000fe4000f8efcff */
[----:B------:R-:W-:-:S02]  /*3610*/  ULOP3.LUT UR20, UR20, 0x10000, URZ, 0xfc, !UPT ;  /* 0x0001000014147892 */ /* 0x000fc4000f8efcff */
[----:B------:R-:W-:Y:S02]  /*3620*/  ULOP3.LUT UR21, UR21, 0x10000, URZ, 0xfc, !UPT ;  /* 0x0001000015157892 */ /* 0x000fe4000f8efcff */
[----:B------:R-:W-:Y:S01]  /*3630*/  ULOP3.LUT UR22, UR22, 0x10000, URZ, 0xfc, !UPT ;  /* 0x0001000016167892 */ /* 0x000fe2000f8efcff */
[----:B-1----:R-:W-:Y:S01]  /*3640*/  R2UR UR29, R2 ;  /* 0x00000000021d72ca */ /* 0x002fe200000e0000 */
[----:B------:R-:W-:Y:S02]  /*3650*/  UIADD3 UR18, UPT, UPT, -UR18, URZ, URZ ;  /* 0x000000ff12127290 */ /* 0x000fe4000fffe1ff */
[----:B----4-:R-:W-:-:S10]  /*3660*/  UISETP.GE.AND UP3, UPT, UR14, 0x1, UPT ;  /* 0x000000010e00788c */ /* 0x010fd4000bf66270 */
[----:B------:R-:W-:Y:S02]  /*3670*/  UIADD3 UR10, UPT, UPT, UR29, 0x100, URZ ;  /* 0x000001001d0a7890 */ /* 0x000fe4000fffe0ff */
[----:B------:R-:W-:Y:S02]  /*3680*/  UIADD3 UR8, UPT, UPT, UR29, 0x40000100, URZ ;  /* 0x400001001d087890 */ /* 0x000fe4000fffe0ff */
[----:B------:R-:W-:Y:S02]  /*3690*/  UIADD3 UR6, UPT, UPT, UR29, -0x7fffff00, URZ ;  /* 0x800001001d067890 */ /* 0x000fe4000fffe0ff */
[----:B------:R-:W-:Y:S02]  /*36a0*/  UIADD3 UR4, UPT, UPT, UR29, -0x3fffff00, URZ ;  /* 0xc00001001d047890 */ /* 0x000fe4000fffe0ff */
[----:B------:R-:W-:Y:S02]  /*36b0*/  UIADD3 UR11, UPT, UPT, UR29, 0x104, URZ ;  /* 0x000001041d0b7890 */ /* 0x000fe4000fffe0ff */
[----:B------:R-:W-:-:S02]  /*36c0*/  UIADD3 UR9, UPT, UPT, UR29, 0x40000104, URZ ;  /* 0x400001041d097890 */ /* 0x000fc4000fffe0ff */
[----:B------:R-:W-:Y:S02]  /*36d0*/  UIADD3 UR7, UPT, UPT, UR29, -0x7ffffefc, URZ ;  /* 0x800001041d077890 */ /* 0x000fe4000fffe0ff */
[----:B------:R-:W-:Y:S02]  /*36e0*/  UIADD3 UR5, UPT, UPT, UR29, -0x3ffffefc, URZ ;  /* 0xc00001041d057890 */ /* 0x000fe4000fffe0ff */
[----:B------:R-:W-:Y:S02]  /*36f0*/  USHF.R.U32.HI UR37, URZ, 0x11, UR10 ;  /* 0x00000011ff257899 */ /* 0x000fe4000801160a */
[----:B------:R-:W-:Y:S02]  /*3700*/  USHF.R.U32.HI UR35, URZ, 0x11, UR8 ;  /* 0x00000011ff237899 */ /* 0x000fe40008011608 */
[----:B------:R-:W-:Y:S02]  /*3710*/  USHF.R.U32.HI UR33, URZ, 0x11, UR6 ;  /* 0x00000011ff217899 */ /* 0x000fe40008011606 */
[----:B------:R-:W-:-:S02]  /*3720*/  USHF.R.U32.HI UR31, URZ, 0x11, UR4 ;  /* 0x00000011ff1f7899 */ /* 0x000fc40008011604 */
[----:B------:R-:W-:Y:S02]  /*3730*/  USHF.R.U32.HI UR36, URZ, 0x1a, UR11 ;  /* 0x0000001aff247899 */ /* 0x000fe4000801160b */
[----:B------:R-:W-:Y:S02]  /*3740*/  USHF.R.U32.HI UR34, URZ, 0x1a, UR9 ;  /* 0x0000001aff227899 */ /* 0x000fe40008011609 */
[----:B------:R-:W-:Y:S02]  /*3750*/  USHF.R.U32.HI UR32, URZ, 0x1a, UR7 ;  /* 0x0000001aff207899 */ /* 0x000fe40008011607 */
[----:B------:R-:W-:Y:S02]  /*3760*/  USHF.R.U32.HI UR30, URZ, 0x1a, UR5 ;  /* 0x0000001aff1e7899 */ /* 0x000fe40008011605 */
[----:B------:R-:W-:Y:S02]  /*3770*/  ULOP3.LUT UR37, UR37, 0x6000, URZ, 0xc0, !UPT ;  /* 0x0000600025257892 */ /* 0x000fe4000f8ec0ff */
[----:B------:R-:W-:-:S02]  /*3780*/  ULOP3.LUT UR35, UR35, 0x6000, URZ, 0xc0, !UPT ;  /* 0x0000600023237892 */ /* 0x000fc4000f8ec0ff */
[----:B------:R-:W-:Y:S02]  /*3790*/  ULOP3.LUT UR33, UR33, 0x6000, URZ, 0xc0, !UPT ;  /* 0x0000600021217892 */ /* 0x000fe4000f8ec0ff */
[----:B------:R-:W-:Y:S02]  /*37a0*/  ULOP3.LUT UR31, UR31, 0x6000, URZ, 0xc0, !UPT ;  /* 0x000060001f1f7892 */ /* 0x000fe4000f8ec0ff */
[----:B------:R-:W-:Y:S02]  /*37b0*/  ULOP3.LUT UR36, UR36, 0x30, URZ, 0xc0, !UPT ;  /* 0x0000003024247892 */ /* 0x000fe4000f8ec0ff */
[----:B------:R-:W-:Y:S02]  /*37c0*/  ULOP3.LUT UR34, UR34, 0x30, URZ, 0xc0, !UPT ;  /* 0x0000003022227892 */ /* 0x000fe4000f8ec0ff */
[----:B------:R-:W-:Y:S02]  /*37d0*/  ULOP3.LUT UR32, UR32, 0x30, URZ, 0xc0, !UPT ;  /* 0x0000003020207892 */ /* 0x000fe4000f8ec0ff */
[----:B------:R-:W-:-:S02]  /*37e0*/  ULOP3.LUT UR30, UR30, 0x30, URZ, 0xc0, !UPT ;  /* 0x000000301e1e7892 */ /* 0x000fc4000f8ec0ff */
[----:B------:R-:W-:Y:S02]  /*37f0*/  ULOP3.LUT UR37, UR37, 0x8a0, URZ, 0xfc, !UPT ;  /* 0x000008a025257892 */ /* 0x000fe4000f8efcff */
[----:B------:R-:W-:Y:S02]  /*3800*/  ULOP3.LUT UR35, UR35, 0x8a0, URZ, 0xfc, !UPT ;  /* 0x000008a023237892 */ /* 0x000fe4000f8efcff */
[----:B------:R-:W-:Y:S02]  /*3810*/  ULOP3.LUT UR33, UR33, 0x8a0, URZ, 0xfc, !UPT ;  /* 0x000008a021217892 */ /* 0x000fe4000f8efcff */
[----:B------:R-:W-:Y:S02]  /*3820*/  ULOP3.LUT UR31, UR31, 0x8a0, URZ, 0xfc, !UPT ;  /* 0x000008a01f1f7892 */ /* 0x000fe4000f8efcff */
[----:B------:R-:W-:Y:S02]  /*3830*/  UPRMT UR37, UR36, 0x5410, UR37 ;  /* 0x0000541024257896 */ /* 0x000fe40008000025 */
[----:B------:R-:W-:-:S02]  /*3840*/  UPRMT UR35, UR34, 0x5410, UR35 ;  /* 0x0000541022237896 */ /* 0x000fc40008000023 */
[----:B------:R-:W-:Y:S02]  /*3850*/  UPRMT UR33, UR32, 0x5410, UR33 ;  /* 0x0000541020217896 */ /* 0x000fe40008000021 */
[----:B------:R-:W-:Y:S01]  /*3860*/  UPRMT UR31, UR30, 0x5410, UR31 ;  /* 0x000054101e1f7896 */ /* 0x000fe2000800001f */
[----:B------:R-:W-:Y:S01]  /*3870*/  UMOV UR36, URZ ;  /* 0x000000ff00247c82 */ /* 0x000fe20008000000 */
[----:B------:R-:W-:Y:S01]  /*3880*/  UMOV UR34, URZ ;  /* 0x000000ff00227c82 */ /* 0x000fe20008000000 */
[----:B------:R-:W-:Y:S01]  /*3890*/  UMOV UR32, URZ ;  /* 0x000000ff00207c82 */ /* 0x000fe20008000000 */
[----:B------:R-:W-:-:S08]  /*38a0*/  UMOV UR30, URZ ;  /* 0x000000ff001e7c82 */ /* 0x000fd00008000000 */
.L_x_71:
[----:B------:R-:W-:Y:S02]  /*38b0*/  LEA R0, R10, UR13, 0x3 ;  /* 0x0000000d0a007c11 */ /* 0x000fe4000f8e18ff */
[----:B------:R-:W-:Y:S02]  /*38c0*/  SHF.L.U32 R2, R9, 0x1f, RZ ;  /* 0x0000001f09027819 */ /* 0x000fe400000006ff */
[----:B------:R-:W-:Y:S01]  /*38d0*/  PLOP3.LUT P0, PT, PT, PT, UP3, 0x80, 0x8 ;  /* 0x000000000008781c */ /* 0x000fe20003f0f038 */
[----:B------:R-:W-:Y:S01]  /*38e0*/  VIADD R3, R0, 0xb0 ;  /* 0x000000b000037836 */ /* 0x000fe20000000000 */
[----:B-1----:R-:W1:Y:S02]  /*38f0*/  SYNCS.PHASECHK.TRANS64.TRYWAIT P1, [R0+URZ+0xa0], R2 ;  /* 0x0000a002000075a7 */ /* 0x002e6400080211ff */
[----:B-1--4-:R-:W-:Y:S09]  /*3900*/  @!P1 BRA `(.L_x_65) ;  /* 0x0000006000209947 */ /* 0x012ff20003800000 */
.L_x_158:
[----:B------:R-:W-:Y:S01]  /*3910*/  LEA R4, R10, UR13, 0x4 ;  /* 0x0000000d0a047c11 */ /* 0x000fe2000f8e20ff */
[----:B------:R-:W-:Y:S01]  /*3920*/  @UP3 ULEA UR14, UR27, UR13, 0x3 ;  /* 0x0000000d1b0e3291 */ /* 0x000fe2000f8e18ff */
[----:B------:R-:W-:Y:S01]  /*3930*/  PLOP3.LUT P2, PT, PT, PT, PT, 0x80, 0x8 ;  /* 0x000000000008781c */ /* 0x000fe20003f4f070 */
[----:B------:R-:W-:Y:S01]  /*3940*/  ULEA UR15, UR28, UR13, 0x3 ;  /* 0x0000000d1c0f7291 */ /* 0x000fe2000f8e18ff */
[----:B------:R-:W-:Y:S01]  /*3950*/  PRMT R3, RZ, 0x654, R3 ;  /* 0x00000654ff037816 */ /* 0x000fe20000000003 */
[----:B------:R-:W-:Y:S01]  /*3960*/  ULEA UR16, UR28, UR29, 0x7 ;  /* 0x0000001d1c107291 */ /* 0x000fe2000f8e38ff */
[----:B------:R-:W3:Y:S01]  /*3970*/  LDS.128 R4, [R4+0x110] ;  /* 0x0001100004047984 */ /* 0x000ee20000000c00 */
[----:B-1----:R-:W-:Y:S02]  /*3980*/  @P0 SHF.L.U32 R2, R8, 0x1f, RZ ;  /* 0x0000001f08020819 */ /* 0x002fe400000006ff */
[----:B------:R-:W-:Y:S01]  /*3990*/  SHF.L.U32 R0, R11, 0x1f, RZ ;  /* 0x0000001f0b007819 */ /* 0x000fe200000006ff */
[----:B------:R-:W-:Y:S01]  /*39a0*/  @!PT LDS RZ, [RZ] ;  /* 0x00000000fffff984 */ /* 0x000fe20000000800 */
[----:B------:R-:W-:Y:S01]  /*39b0*/  @!PT LDS RZ, [RZ] ;  /* 0x00000000fffff984 */ /* 0x000fe20000000800 */
[----:B------:R-:W-:Y:S01]  /*39c0*/  @!PT LDS RZ, [RZ] ;  /* 0x00000000fffff984 */ /* 0x000fe20000000800 */
[----:B------:R-:W-:Y:S01]  /*39d0*/  @!PT LDS RZ, [RZ] ;  /* 0x00000000fffff984 */ /* 0x000fe20000000800 */
[----:B------:R1:W-:Y:S06]  /*39e0*/  MEMBAR.ALL.CTA ;  /* 0x0000000000007992 */ /* 0x0003ec0000008000 */
[----:B-1----:R-:W1:Y:S02]  /*39f0*/  FENCE.VIEW.ASYNC.S ;  /* 0x00000000000073c6 */ /* 0x002e640000000000 */
[----:B-1----:R1:W-:Y:S01]  /*3a00*/  SYNCS.ARRIVE.TRANS64.RED.A1T0 RZ, [R3+URZ], RZ ;  /* 0x000000ff03ff79a7 */ /* 0x0023e200081004ff */
[----:B------:R1:W4:Y:S01]  /*3a10*/  @P0 SYNCS.PHASECHK.TRANS64.TRYWAIT P2, [UR14], R2 ;  /* 0x00000002ff0005a7 */ /* 0x000322000804110e */
[----:B---3--:R-:W-:Y:S01]  /*3a20*/  LOP3.LUT P1, RZ, R6, 0x1, RZ, 0xc0, !PT ;  /* 0x0000000106ff7812 */ /* 0x008fe2000782c0ff */
[----:B------:R-:W3:Y:S02]  /*3a30*/  SYNCS.PHASECHK.TRANS64.TRYWAIT P0, [UR15+0xd0], R0 ;  /* 0x0000d000ff0075a7 */ /* 0x000ee4000800110f */
[----:B-1-34-:R-:W-:Y:S10]  /*3a40*/  @!P0 BRA `(.L_x_66) ;  /* 0x0000005c00e48947 */ /* 0x01aff40003800000 */
.L_x_160:
[----:B------:R-:W-:Y:S01]  /*3a50*/  IADD3 R10, PT, PT, R10, 0x1, RZ ;  /* 0x000000010a0a7810 */ /* 0x000fe20007ffe0ff */
[----:B------:R-:W-:Y:S06]  /*3a60*/  BRA.U !UP3, `(.L_x_67) ;  /* 0x000000010bdc7547 */ /* 0x000fec000b800000 */
[----:B------:R-:W-:Y:S01]  /*3a70*/  UMOV UR26, URZ ;  /* 0x000000ff001a7c82 */ /* 0x000fe20008000000 */
[----:B------:R-:W-:Y:S01]  /*3a80*/  UMOV UR25, UR18 ;  /* 0x0000001200197c82 */ /* 0x000fe20008000000 */
[----:B------:R-:W-:Y:S01]  /*3a90*/  UMOV UR24, UR12 ;  /* 0x0000000c00187c82 */ /* 0x000fe20008000000 */
[----:B------:R-:W-:-:S05]  /*3aa0*/  UMOV UR23, UR27 ;  /* 0x0000001b00177c82 */ /* 0x000fca0008000000 */
.L_x_70:
[----:B------:R-:W-:Y:S02]  /*3ab0*/  UIADD3 UR25, UPT, UPT, UR25, 0x1, URZ ;  /* 0x0000000119197890 */ /* 0x000fe4000fffe0ff */
[----:B---3--:R-:W-:Y:S02]  /*3ac0*/  ULEA UR14, UR23, UR13, 0x3 ;  /* 0x0000000d170e7291 */ /* 0x008fe4000f8e18ff */
[----:B------:R-:W-:Y:S01]  /*3ad0*/  UISETP.NE.AND UP0, UPT, UR25, URZ, UPT ;  /* 0x000000ff1900728c */ /* 0x000fe2000bf05270 */
[----:B----4-:R-:W-:Y:S10]  /*3ae0*/  @P2 BRA `(.L_x_68) ;  /* 0x00000000000c2947 */ /* 0x010ff40003800000 */
[----:B-1----:R-:W-:Y:S04]  /*3af0*/  SHF.L.U32 R2, R8, 0x1f, RZ ;  /* 0x0000001f08027819 */ /* 0x002fe800000006ff */
[----:B------:R-:W1:Y:S02]  /*3b00*/  SYNCS.PHASECHK.TRANS64.TRYWAIT P0, [UR14], R2 ;  /* 0x00000002ff0075a7 */ /* 0x000e64000800110e */
[----:B-1----:R-:W-:Y:S05]  /*3b10*/  @!P0 BRA `(.L_x_69) ;  /* 0x0000005c00c88947 */ /* 0x002fea0003800000 */
.L_x_68:
[----:B------:R-:W-:Y:S01]  /*3b20*/  UISETP.NE.AND UP1, UPT, UR24, 0x1, UPT ;  /* 0x000000011800788c */ /* 0x000fe2000bf25270 */
[----:B------:R-:W-:Y:S01]  /*3b30*/  PLOP3.LUT P2, PT, PT, PT, PT, 0x80, 0x8 ;  /* 0x000000000008781c */ /* 0x000fe20003f4f070 */
[----:B------:R-:W-:Y:S02]  /*3b40*/  UIADD3 UR27, UPT, UPT, UR23, 0x1, URZ ;  /* 0x00000001171b7890 */ /* 0x000fe4000fffe0ff */
[----:B------:R-:W-:Y:S02]  /*3b50*/  ULEA UR40, UR23, UR20, 0xa ;  /* 0x0000001417287291 */ /* 0x000fe4000f8e50ff */
[----:B------:R-:W-:Y:S01]  /*3b60*/  UISETP.NE.AND UP2, UPT, UR27, 0x5, UPT ;  /* 0x000000051b00788c */ /* 0x000fe2000bf45270 */
[----:B------:R-:W-:Y:S01]  /*3b70*/  PLOP3.LUT P0, PT, PT, PT, UP1, 0x80, 0x8 ;  /* 0x000000000008781c */ /* 0x000fe20003f0f018 */
[----:B------:R-:W-:Y:S02]  /*3b80*/  ULEA UR42, UR23, UR21, 0x5 ;  /* 0x00000015172a7291 */ /* 0x000fe4000f8e28ff */
[----:B------:R-:W-:Y:S02]  /*3b90*/  USEL UR39, URZ, 0x1, UP2 ;  /* 0x00000001ff277887 */ /* 0x000fe40009000000 */
[----:B------:R-:W-:Y:S02]  /*3ba0*/  USEL UR27, UR27, URZ, UP2 ;  /* 0x000000ff1b1b7287 */ /* 0x000fe40009000000 */
[----:B------:R-:W-:Y:S02]  /*3bb0*/  ULEA UR44, UR23, UR22, 0x5 ;  /* 0x00000016172c7291 */ /* 0x000fe4000f8e28ff */
[----:B------:R-:W-:Y:S01]  /*3bc0*/  @UP1 ULEA UR38, UR27, UR13, 0x3 ;  /* 0x0000000d1b261291 */ /* 0x000fe2000f8e18ff */
[----:B------:R-:W-:Y:S01]  /*3bd0*/  LOP3.LUT R8, R8, UR39, RZ, 0x3c, !PT ;  /* 0x0000002708087c12 */ /* 0x000fe2000f8e3cff */
[----:B------:R-:W-:Y:S02]  /*3be0*/  UISETP.NE.U32.AND UP1, UPT, UR26, URZ, UPT ;  /* 0x000000ff1a00728c */ /* 0x000fe4000bf25070 */
[----:B------:R-:W-:Y:S01]  /*3bf0*/  UIADD3 UR56, UPT, UPT, UR40, 0x2, URZ ;  /* 0x0000000228387890 */ /* 0x000fe2000fffe0ff */
[----:B-1----:R-:W-:Y:S01]  /*3c00*/  @P0 SHF.L.U32 R0, R8, 0x1f, RZ ;  /* 0x0000001f08000819 */ /* 0x002fe200000006ff */
[----:B------:R-:W-:Y:S02]  /*3c10*/  UIADD3 UR52, UPT, UPT, UR40, 0x4, URZ ;  /* 0x0000000428347890 */ /* 0x000fe4000fffe0ff */
[----:B------:R-:W-:Y:S01]  /*3c20*/  UIADD3 UR48, UPT, UPT, UR40, 0x6, URZ ;  /* 0x0000000628307890 */ /* 0x000fe2000fffe0ff */
[----:B------:R3:W4:Y:S01]  /*3c30*/  @P0 SYNCS.PHASECHK.TRANS64.TRYWAIT P2, [UR38], R0 ;  /* 0x00000000ff0005a7 */ /* 0x0007220008041126 */
[----:B------:R-:W-:Y:S02]  /*3c40*/  ULEA UR38, UR23, UR19, 0xa ;  /* 0x0000001317267291 */ /* 0x000fe4000f8e50ff */
[----:B------:R-:W-:Y:S02]  /*3c50*/  UIADD3 UR14, UPT, UPT, UR14, 0x28, URZ ;  /* 0x000000280e0e7890 */ /* 0x000fe4000fffe0ff */
[----:B------:R-:W-:Y:S02]  /*3c60*/  UIADD3 UR54, UPT, UPT, UR38, 0x2, URZ ;  /* 0x0000000226367890 */ /* 0x000fe4000fffe0ff */
[----:B------:R-:W-:Y:S02]  /*3c70*/  UIADD3 UR50, UPT, UPT, UR38, 0x4, URZ ;  /* 0x0000000426327890 */ /* 0x000fe4000fffe0ff */
[----:B------:R-:W-:Y:S02]  /*3c80*/  UIADD3 UR46, UPT, UPT, UR38, 0x6, URZ ;  /* 0x00000006262e7890 */ /* 0x000fe4000fffe0ff */
[----:B------:R-:W-:Y:S01]  /*3c90*/  UIADD3 UR24, UPT, UPT, UR24, -0x1, URZ ;  /* 0xffffffff18187890 */ /* 0x000fe2000fffe0ff */
[----:B------:R-:W-:Y:S01]  /*3ca0*/  UMOV UR43, 0x4008 ;  /* 0x00004008002b7882 */ /* 0x000fe20000000000 */
[----:B------:R-:W-:Y:S01]  /*3cb0*/  UMOV UR45, 0x4008 ;  /* 0x00004008002d7882 */ /* 0x000fe20000000000 */
[----:B------:R3:W-:Y:S01]  /*3cc0*/  UTCCP.T.S.4x32dp128bit tmem[UR29+0x100], gdesc[UR42] ;  /* 0x0001002a1d0079e7 */ /* 0x0007e20009100000 */
[----:B------:R3:W-:Y:S01]  /*3cd0*/  UTCCP.T.S.4x32dp128bit tmem[UR29+0x104], gdesc[UR44] ;  /* 0x0001042c1d0079e7 */ /* 0x0007e20009100000 */
[----:B------:R-:W-:Y:S01]  /*3ce0*/  UMOV UR41, 0x40004040 ;  /* 0x4000404000297882 */ /* 0x000fe20000000000 */
[----:B------:R-:W-:Y:S01]  /*3cf0*/  UMOV UR39, 0x40004040 ;  /* 0x4000404000277882 */ /* 0x000fe20000000000 */
[----:B------:R-:W-:Y:S01]  /*3d00*/  UMOV UR57, 0x40004040 ;  /* 0x4000404000397882 */ /* 0x000fe20000000000 */
[----:B------:R3:W-:Y:S01]  /*3d10*/  UTCQMMA gdesc[UR38], gdesc[UR40], tmem[UR16], tmem[UR36], idesc[UR37], tmem[UR10], UP1 ;  /* 0x000a242826007dea */ /* 0x0007e20008800310 */
[----:B------:R-:W-:Y:S01]  /*3d20*/  UMOV UR55, 0x40004040 ;  /* 0x4000404000377882 */ /* 0x000fe20000000000 */
[----:B------:R-:W-:Y:S01]  /*3d30*/  UMOV UR53, 0x40004040 ;  /* 0x4000404000357882 */ /* 0x000fe20000000000 */
[----:B------:R3:W-:Y:S01]  /*3d40*/  UTCQMMA gdesc[UR54], gdesc[UR56], tmem[UR16], tmem[UR34], idesc[UR35], tmem[UR8], UPT ;  /* 0x0008223836007dea */ /* 0x0007e2000b800310 */
[----:B------:R-:W-:Y:S01]  /*3d50*/  UMOV UR51, 0x40004040 ;  /* 0x4000404000337882 */ /* 0x000fe20000000000 */
[----:B------:R-:W-:Y:S01]  /*3d60*/  UMOV UR49, 0x40004040 ;  /* 0x4000404000317882 */ /* 0x000fe20000000000 */
[----:B------:R3:W-:Y:S01]  /*3d70*/  UTCQMMA gdesc[UR50], gdesc[UR52], tmem[UR16], tmem[UR32], idesc[UR33], tmem[UR6], UPT ;  /* 0x0006203432007dea */ /* 0x0007e2000b800310 */
[----:B------:R-:W-:Y:S01]  /*3d80*/  UMOV UR47, 0x40004040 ;  /* 0x40004040002f7882 */ /* 0x000fe20000000000 */
[----:B------:R-:W-:Y:S01]  /*3d90*/  UMOV UR26, 0x1 ;  /* 0x00000001001a7882 */ /* 0x000fe20000000000 */
[----:B------:R3:W-:Y:S01]  /*3da0*/  UTCQMMA gdesc[UR46], gdesc[UR48], tmem[UR16], tmem[UR30], idesc[UR31], tmem[UR4], UPT ;  /* 0x00041e302e007dea */ /* 0x0007e2000b800310 */
[----:B------:R3:W-:Y:S01]  /*3db0*/  UTCBAR.MULTICAST [UR14], URZ, UR17 ;  /* 0x000000ff0e0073e9 */ /* 0x0007e20008000811 */
[----:B------:R-:W-:Y:S01]  /*3dc0*/  UMOV UR23, UR27 ;  /* 0x0000001b00177c82 */ /* 0x000fe20008000000 */
[----:B------:R-:W-:Y:S05]  /*3dd0*/  BRA.U UP0, `(.L_x_70) ;  /* 0xfffffffd00347547 */ /* 0x000fea000b83ffff */
.L_x_67:
[----:B------:R-:W-:Y:S01]  /*3de0*/  UIADD3 UR28, UPT, UPT, UR28, 0x1, URZ ;  /* 0x000000011c1c7890 */ /* 0x000fe2000fffe0ff */
[C---:B------:R-:W-:Y:S01]  /*3df0*/  ISETP.NE.AND P0, PT, R10.reuse, 0x2, PT ;  /* 0x000000020a00780c */ /* 0x040fe20003f05270 */
[----:B------:R-:W-:Y:S02]  /*3e00*/  UIADD3 UR15, UPT, UPT, UR15, 0xc0, URZ ;  /* 0x000000c00f0f7890 */ /* 0x000fe4000fffe0ff */
[----:B------:R-:W-:Y:S01]  /*3e10*/  UISETP.NE.AND UP0, UPT, UR28, 0x2, UPT ;  /* 0x000000021c00788c */ /* 0x000fe2000bf05270 */
[----:B-1-3--:R-:W-:Y:S02]  /*3e20*/  SEL R0, RZ, 0x1, P0 ;  /* 0x00000001ff007807 */ /* 0x00afe40000000000 */
[----:B------:R-:W-:Y:S01]  /*3e30*/  SEL R10, R10, RZ, P0 ;  /* 0x000000ff0a0a7207 */ /* 0x000fe20000000000 */
[----:B------:R-:W-:Y:S01]  /*3e40*/  USEL UR14, URZ, 0x1, UP0 ;  /* 0x00000001ff0e7887 */ /* 0x000fe20008000000 */
[----:B------:R-:W-:Y:S01]  /*3e50*/  LOP3.LUT R9, R9, R0, RZ, 0x3c, !PT ;  /* 0x0000000009097212 */ /* 0x000fe200078e3cff */
[----:B------:R-:W-:Y:S01]  /*3e60*/  USEL UR28, UR28, URZ, UP0 ;  /* 0x000000ff1c1c7287 */ /* 0x000fe20008000000 */
[----:B------:R1:W-:Y:S03]  /*3e70*/  UTCBAR [UR15], URZ ;  /* 0x000000ff0f0073e9 */ /* 0x0003e600080000ff */
[----:B------:R-:W-:Y:S01]  /*3e80*/  LOP3.LUT R11, R11, UR14, RZ, 0x3c, !PT ;  /* 0x0000000e0b0b7c12 */ /* 0x000fe2000f8e3cff */
[----:B------:R-:W-:Y:S07]  /*3e90*/  @P1 BRA `(.L_x_71) ;  /* 0xfffffff800841947 */ /* 0x000fee000383ffff */
[----:B------:R-:W3:Y:S01]  /*3ea0*/  S2UR UR4, SR_CgaCtaId ;  /* 0x00000000000479c3 */ /* 0x000ee20000008800 */
[----:B------:R-:W-:Y:S01]  /*3eb0*/  ELECT P0, URZ, PT ;  /* 0x0000000000ff782f */ /* 0x000fe20003800000 */
[----:B------:R-:W-:Y:S01]  /*3ec0*/  IMAD.MOV.U32 R0, RZ, RZ, 0x1 ;  /* 0x00000001ff007424 */ /* 0x000fe200078e00ff */
[----:B------:R-:W-:Y:S01]  /*3ed0*/  UIADD3 UR13, UPT, UPT, UR13, 0xd0, URZ ;  /* 0x000000d00d0d7890 */ /* 0x000fe2000fffe0ff */
[----:B------:R-:W-:Y:S01]  /*3ee0*/  SHF.L.U32 R2, R11, 0x1f, RZ ;  /* 0x0000001f0b027819 */ /* 0x000fe200000006ff */
[----:B------:R-:W-:-:S03]  /*3ef0*/  UMOV UR5, 0x40 ;  /* 0x0000004000057882 */ /* 0x000fc60000000000 */
[----:B------:R-:W-:Y:S01]  /*3f00*/  UVIRTCOUNT.DEALLOC.SMPOOL 0x80 ;  /* 0x000000800000784c */ /* 0x000fe20000000000 */
[----:B---3--:R-:W-:Y:S02]  /*3f10*/  ULEA UR4, UR4, UR5, 0x18 ;  /* 0x0000000504047291 */ /* 0x008fe4000f8ec0ff */
[----:B------:R-:W-:-:S07]  /*3f20*/  ULEA UR5, UR28, UR13, 0x3 ;  /* 0x0000000d1c057291 */ /* 0x000fce000f8e18ff */
[----:B------:R3:W-:Y:S02]  /*3f30*/  @P0 STS.U8 [UR4+0x1c], R0 ;  /* 0x00001c00ff000988 */ /* 0x0007e40008000004 */
[----:B------:R-:W2:Y:S02]  /*3f40*/  SYNCS.PHASECHK.TRANS64.TRYWAIT P0, [UR5], R2 ;  /* 0x00000002ff0075a7 */ /* 0x000ea40008001105 */
[----:B--23--:R-:W-:Y:S05]  /*3f50*/  @!P0 BRA `(.L_x_72) ;  /* 0x0000005800d08947 */ /* 0x00cfea0003800000 */
.L_x_163:
[----:B------:R-:W-:-:S04]  /*3f60*/  UIADD3 UR6, UPT, UPT, UR28, 0x1, URZ ;  /* 0x000000011c067890 */ /* 0x000fc8000fffe0ff */
[----:B------:R-:W-:-:S04]  /*3f70*/  UISETP.NE.AND UP0, UPT, UR6, 0x2, UPT ;  /* 0x000000020600788c */ /* 0x000fc8000bf05270 */
[----:B------:R-:W-:Y:S02]  /*3f80*/  USEL UR5, URZ, 0x1, UP0 ;  /* 0x00000001ff057887 */ /* 0x000fe40008000000 */
[----:B------:R-:W-:-:S04]  /*3f90*/  USEL UR6, UR6, URZ, UP0 ;  /* 0x000000ff06067287 */ /* 0x000fc80008000000 */
[----:B------:R-:W-:Y:S01]  /*3fa0*/  ULEA UR6, UR6, UR13, 0x3 ;  /* 0x0000000d06067291 */ /* 0x000fe2000f8e18ff */
[----:B--2---:R-:W-:-:S04]  /*3fb0*/  LOP3.LUT R2, R11, UR5, RZ, 0x3c, !PT ;  /* 0x000000050b027c12 */ /* 0x004fc8000f8e3cff */
[----:B------:R-:W-:-:S04]  /*3fc0*/  SHF.L.U32 R2, R2, 0x1f, RZ ;  /* 0x0000001f02027819 */ /* 0x000fc800000006ff */
[----:B------:R-:W2:Y:S02]  /*3fd0*/  SYNCS.PHASECHK.TRANS64.TRYWAIT P0, [UR6], R2 ;  /* 0x00000002ff0075a7 */ /* 0x000ea40008001106 */
[----:B--2---:R-:W-:Y:S05]  /*3fe0*/  @!P0 BRA `(.L_x_73) ;  /* 0x0000005800c48947 */ /* 0x004fea0003800000 */
.L_x_165:
[----:B------:R-:W-:Y:S01]  /*3ff0*/  NOP ;  /* 0x0000000000007918 */ /* 0x000fe20000000000 */
[----:B--2---:R-:W2:Y:S01]  /*4000*/  LDS R0, [UR4+0x14] ;  /* 0x00001404ff007984 */ /* 0x004ea20008000800 */
[----:B------:R-:W-:Y:S01]  /*4010*/  ULOP3.LUT UR6, UR29, 0xffff, URZ, 0xc0, !UPT ;  /* 0x0000ffff1d067892 */ /* 0x000fe2000f8ec0ff */
[----:B------:R-:W-:Y:S01]  /*4020*/  UMOV UR8, 0xffff ;  /* 0x0000ffff00087882 */ /* 0x000fe20000000000 */
[----:B------:R-:W-:Y:S02]  /*4030*/  UMOV UR5, 0x1 ;  /* 0x0000000100057882 */ /* 0x000fe40000000000 */
[----:B------:R-:W-:-:S04]  /*4040*/  USHF.R.U32.HI UR6, URZ, 0x5, UR6 ;  /* 0x00000005ff067899 */ /* 0x000fc80008011606 */
[----:B------:R-:W-:Y:S02]  /*4050*/  USHF.L.U32 UR8, UR8, UR6, URZ ;  /* 0x0000000608087299 */ /* 0x000fe400080006ff */
[----:B------:R-:W-:-:S04]  /*4060*/  USHF.L.U32 UR5, UR5, UR6, URZ ;  /* 0x0000000605057299 */ /* 0x000fc800080006ff */
[----:B--2---:R-:W-:-:S04]  /*4070*/  LOP3.LUT R0, R0, UR8, RZ, 0xc0, !PT ;  /* 0x0000000800007c12 */ /* 0x004fc8000f8ec0ff */
[----:B------:R-:W-:-:S13]  /*4080*/  ISETP.NE.AND P0, PT, R0, UR8, PT ;  /* 0x0000000800007c0c */ /* 0x000fda000bf05270 */
[----:B------:R-:W-:Y:S05]  /*4090*/  @P0 BRA `(.L_x_74) ;  /* 0x0000000000580947 */ /* 0x000fea0003800000 */
[----:B------:R-:W2:Y:S02]  /*40a0*/  LDS R0, [UR4+0x18] ;  /* 0x00001804ff007984 */ /* 0x000ea40008000800 */
[----:B--2---:R-:W-:-:S04]  /*40b0*/  LOP3.LUT R0, R0, UR5, RZ, 0xc0, !PT ;  /* 0x0000000500007c12 */ /* 0x004fc8000f8ec0ff */
[----:B------:R-:W-:-:S13]  /*40c0*/  ISETP.NE.AND P0, PT, R0, UR5, PT ;  /* 0x0000000500007c0c */ /* 0x000fda000bf05270 */
[----:B------:R-:W-:Y:S05]  /*40d0*/  @P0 BRA `(.L_x_75) ;  /* 0x00000000003c0947 */ /* 0x000fea0003800000 */
[----:B------:R-:W2:Y:S01]  /*40e0*/  S2R R2, SR_LANEID ;  /* 0x0000000000027919 */ /* 0x000ea20000000000 */
[----:B------:R-:W-:Y:S01]  /*40f0*/  ULOP3.LUT UR8, URZ, UR8, URZ, 0x33, !UPT ;  /* 0x00000008ff087292 */ /* 0x000fe2000f8e33ff */
[----:B------:R-:W-:Y:S02]  /*4100*/  VOTEU.ANY UR7, UPT, PT ;  /* 0x0000000000077886 */ /* 0x000fe400038e0100 */
[----:B------:R-:W-:-:S03]  /*4110*/  UFLO.U32 UR7, UR7 ;  /* 0x00000007000772bd */ /* 0x000fc600080e0000 */
[----:B------:R-:W-:-:S04]  /*4120*/  IMAD.U32 R0, RZ, RZ, UR8 ;  /* 0x00000008ff007e24 */ /* 0x000fc8000f8e00ff */
[----:B------:R3:W1:Y:S02]  /*4130*/  REDUX UR6, R0 ;  /* 0x00000000000673c4 */ /* 0x0006640000000000 */
[----:B------:R1:W-:Y:S01]  /*4140*/  UTCATOMSWS.AND URZ, UR8 ;  /* 0x0000000800ff79e3 */ /* 0x0003e20008000000 */
[----:B--2---:R-:W-:Y:S02]  /*4150*/  ISETP.EQ.U32.AND P0, PT, R2, UR7, PT ;  /* 0x0000000702007c0c */ /* 0x004fe4000bf02070 */
[----:B---3--:R-:W-:Y:S02]  /*4160*/  LOP3.LUT R0, RZ, UR5, RZ, 0x33, !PT ;  /* 0x00000005ff007c12 */ /* 0x008fe4000f8e33ff */
[----:B-1----:R-:W-:Y:S02]  /*4170*/  MOV R2, UR6 ;  /* 0x0000000600027c02 */ /* 0x002fe40008000f00 */
[----:B------:R-:W1:Y:S07]  /*4180*/  REDUX UR5, R0 ;  /* 0x00000000000573c4 */ /* 0x000e6e0000000000 */
[----:B------:R2:W-:Y:S01]  /*4190*/  @P0 ATOMS.AND RZ, [UR4+0x14], R2 ;  /* 0x00001402ffff098c */ /* 0x0005e2000a800004 */
[----:B-1----:R-:W-:-:S05]  /*41a0*/  IMAD.U32 R0, RZ, RZ, UR5 ;  /* 0x00000005ff007e24 */ /* 0x002fca000f8e00ff */
[----:B------:R2:W-:Y:S01]  /*41b0*/  @P0 ATOMS.AND RZ, [UR4+0x18], R0 ;  /* 0x00001800ffff098c */ /* 0x0005e2000a800004 */
[----:B------:R-:W-:Y:S05]  /*41c0*/  BRA `(.L_x_76) ;  /* 0x0000000000147947 */ /* 0x000fea0003800000 */
.L_x_75:
[----:B------:R-:W-:Y:S02]  /*41d0*/  MOV R2, 0x41f0 ;  /* 0x000041f000027802 */ /* 0x000fe40000000f00 */
[----:B-1--45:R-:W-:Y:S05]  /*41e0*/  CALL.REL.NOINC `($__internal_0_$__cuda_sm10x_tcgen05_guardrail_trap_col_being_dealloced_not_returned_by_alloc) ;  /* 0x0000005c00ac7944 */ /* 0x032fea0003c00000 */
[----:B------:R-:W-:Y:S05]  /*41f0*/  BRA `(.L_x_76) ;  /* 0x0000000000087947 */ /* 0x000fea0003800000 */
.L_x_74:
[----:B------:R-:W-:Y:S02]  /*4200*/  MOV R2, 0x4220 ;  /* 0x0000422000027802 */ /* 0x000fe40000000f00 */
[----:B-1--45:R-:W-:Y:S05]  /*4210*/  CALL.REL.NOINC `($__internal_2_$__cuda_sm10x_tcgen05_guardrail_trap_unallocated_columns_being_dealloced) ;  /* 0x0000005c00b87944 */ /* 0x032fea0003c00000 */
.L_x_76:
[----:B------:R-:W-:Y:S01]  /*4220*/  NOP ;  /* 0x0000000000007918 */ /* 0x000fe20000000000 */
[----:B------:R-:W-:Y:S05]  /*4230*/  EXIT ;  /* 0x000000000000794d */ /* 0x000fea0003800000 */
.L_x_60:
[----:B------:R-:W-:-:S09]  /*4240*/  UISETP.NE.OR UP5, UPT, UR10, 0x3, !UP5 ;  /* 0x000000030a00788c */ /* 0x000fd2000efa5670 */
[----:B------:R-:W-:Y:S05]  /*4250*/  BRA.U UP5, `(.L_x_77) ;  /* 0x0000000d05f87547 */ /* 0x000fea000b800000 */
[----:B------:R-:W1:Y:S01]  /*4260*/  LDC R0, c[0x0][0xf30] ;  /* 0x0003cc00ff007b82 */ /* 0x000e620000000800 */
[----:B------:R-:W-:Y:S01]  /*4270*/  UMOV UR4, 0x400 ;  /* 0x0000040000047882 */ /* 0x000fe20000000000 */
[----:B------:R-:W-:Y:S01]  /*4280*/  IMAD.MOV.U32 R32, RZ, RZ, 0x1 ;  /* 0x00000001ff207424 */ /* 0x000fe200078e00ff */
[----:B------:R-:W-:Y:S01]  /*4290*/  ULEA UR4, UR45, UR4, 0x18 ;  /* 0x000000042d047291 */ /* 0x000fe2000f8ec0ff */
[----:B------:R-:W-:Y:S01]  /*42a0*/  CS2R R30, SRZ ;  /* 0x00000000001e7805 */ /* 0x000fe2000001ff00 */
[----:B------:R-:W-:Y:S01]  /*42b0*/  IMAD.MOV.U32 R27, RZ, RZ, 0x2000 ;  /* 0x00002000ff1b7424 */ /* 0x000fe200078e00ff */
[----:B------:R-:W-:Y:S02]  /*42c0*/  UPLOP3.LUT UP0, UPT, UPT, UPT, UPT, 0x40, 0x4 ;  /* 0x000000000004789c */ /* 0x000fe40003f0e870 */
[----:B------:R-:W3:Y:S01]  /*42d0*/  LDC R26, c[0x0][0x370] ;  /* 0x0000dc00ff1a7b82 */ /* 0x000ee20000000800 */
[----:B------:R-:W-:Y:S02]  /*42e0*/  UIADD3 UR5, UPT, UPT, UR4, 0x68, URZ ;  /* 0x0000006804057890 */ /* 0x000fe4000fffe0ff */
[----:B------:R-:W-:-:S02]  /*42f0*/  UIADD3 UR33, UPT, UPT, UR4, 0x50, URZ ;  /* 0x0000005004217890 */ /* 0x000fc4000fffe0ff */
[----:B------:R-:W-:Y:S02]  /*4300*/  UIADD3 UR25, UPT, UPT, UR4, 0x58, URZ ;  /* 0x0000005804197890 */ /* 0x000fe4000fffe0ff */
[----:B------:R-:W-:Y:S01]  /*4310*/  UIADD3 UR9, UPT, UPT, UR4, 0x60, URZ ;  /* 0x0000006004097890 */ /* 0x000fe2000fffe0ff */
[----:B------:R-:W4:Y:S01]  /*4320*/  LDC R3, c[0x0][0xf0c] ;  /* 0x0003c300ff037b82 */ /* 0x000f220000000800 */
[----:B------:R-:W-:-:S07]  /*4330*/  UPRMT UR5, UR45, 0x654, UR5 ;  /* 0x000006542d057896 */ /* 0x000fce0008000005 */
[----:B------:R-:W2:Y:S01]  /*4340*/  LDC R24, c[0x0][0xf20] ;  /* 0x0003c800ff187b82 */ /* 0x000ea20000000800 */
[----:B-1----:R-:W-:-:S07]  /*4350*/  ISETP.NE.AND P1, PT, R0, 0x1, PT ;  /* 0x000000010000780c */ /* 0x002fce0003f25270 */
[----:B------:R-:W1:Y:S08]  /*4360*/  LDC.64 R34, c[0x0][0x348] ;  /* 0x0000d200ff227b82 */ /* 0x000e700000000a00 */
[----:B------:R-:W1:Y:S08]  /*4370*/  LDC.64 R14, c[0x0][0xc88] ;  /* 0x00032200ff0e7b82 */ /* 0x000e700000000a00 */
[----:B------:R-:W1:Y:S08]  /*4380*/  LDC.64 R18, c[0x0][0xf10] ;  /* 0x0003c400ff127b82 */ /* 0x000e700000000a00 */
[----:B------:R-:W1:Y:S08]  /*4390*/  LDC.64 R6, c[0x0][0xf18] ;  /* 0x0003c600ff067b82 */ /* 0x000e700000000a00 */
[----:B------:R-:W1:Y:S08]  /*43a0*/  LDC.64 R4, c[0x0][0xf28] ;  /* 0x0003ca00ff047b82 */ /* 0x000e700000000a00 */
[----:B------:R-:W1:Y:S08]  /*43b0*/  LDC.64 R16, c[0x0][0xc90] ;  /* 0x00032400ff107b82 */ /* 0x000e700000000a00 */
[----:B--234-:R-:W1:Y:S02]  /*43c0*/  LDC R25, c[0x0][0x374] ;  /* 0x0000dd00ff197b82 */ /* 0x01ce640000000800 */
.L_x_88:
[C---:B------:R-:W-:Y:S02]  /*43d0*/  LEA R0, R31.reuse, UR4, 0x3 ;  /* 0x000000041f007c11 */ /* 0x040fe4000f8e18ff */
[----:B------:R-:W-:Y:S02]  /*43e0*/  SHF.L.U32 R2, R30, 0x1f, RZ ;  /* 0x0000001f1e027819 */ /* 0x000fe400000006ff */
[----:B------:R-:W-:Y:S02]  /*43f0*/  LEA R20, R31, UR4, 0x4 ;  /* 0x000000041f147c11 */ /* 0x000fe4000f8e20ff */
[----:B--2---:R-:W2:Y:S02]  /*4400*/  SYNCS.PHASECHK.TRANS64.TRYWAIT P0, [R0+URZ+0xa0], R2 ;  /* 0x0000a002000075a7 */ /* 0x004ea400080011ff */
[----:B--2---:R-:W-:Y:S05]  /*4410*/  @!P0 BRA `(.L_x_78) ;  /* 0x0000005400d08947 */ /* 0x004fea0003800000 */
.L_x_166:
[----:B------:R-:W-:Y:S01]  /*4420*/  ISETP.GE.AND P0, PT, R40, 0x1, PT ;  /* 0x000000012800780c */ /* 0x000fe20003f06270 */
[----:B------:R-:W3:Y:S01]  /*4430*/  LDS.128 R20, [R20+0x110] ;  /* 0x0001100014147984 */ /* 0x000ee20000000c00 */
[----:B-1----:R-:W-:Y:S01]  /*4440*/  ISETP.NE.U32.AND P5, PT, R16, RZ, PT ;  /* 0x000000ff1000720c */ /* 0x002fe20003fa5070 */
[----:B--2---:R-:W-:Y:S01]  /*4450*/  VIADD R0, R0, 0xb0 ;  /* 0x000000b000007836 */ /* 0x004fe20000000000 */
[----:B------:R-:W-:Y:S01]  /*4460*/  ISETP.NE.U32.AND P4, PT, R16, RZ, PT ;  /* 0x000000ff1000720c */ /* 0x000fe20003f85070 */
[----:B------:R-:W-:Y:S01]  /*4470*/  USHF.L.U32 UR35, UR27, 0x7, URZ ;  /* 0x000000071b237899 */ /* 0x000fe200080006ff */
[C---:B------:R-:W-:Y:S01]  /*4480*/  ISETP.NE.AND.EX P5, PT, R17.reuse, RZ, PT, P5 ;  /* 0x000000ff1100720c */ /* 0x040fe20003fa5350 */
[----:B------:R-:W-:Y:S01]  /*4490*/  USHF.L.U32 UR34, UR11, 0x7, URZ ;  /* 0x000000070b227899 */ /* 0x000fe200080006ff */
[----:B------:R-:W-:Y:S01]  /*44a0*/  PRMT R0, RZ, 0x654, R0 ;  /* 0x00000654ff007816 */ /* 0x000fe20000000000 */
[----:B------:R-:W-:Y:S01]  /*44b0*/  @!PT LDS RZ, [RZ] ;  /* 0x00000000fffff984 */ /* 0x000fe20000000800 */
[----:B------:R-:W-:Y:S01]  /*44c0*/  @!PT LDS RZ, [RZ] ;  /* 0x00000000fffff984 */ /* 0x000fe20000000800 */
[----:B------:R-:W-:Y:S01]  /*44d0*/  @!PT LDS RZ, [RZ] ;  /* 0x00000000fffff984 */ /* 0x000fe20000000800 */
[----:B------:R-:W-:Y:S01]  /*44e0*/  @!PT LDS RZ, [RZ] ;  /* 0x00000000fffff984 */ /* 0x000fe20000000800 */
[----:B------:R1:W-:Y:S06]  /*44f0*/  MEMBAR.ALL.CTA ;  /* 0x0000000000007992 */ /* 0x0003ec0000008000 */
[----:B-1----:R-:W1:Y:S01]  /*4500*/  FENCE.VIEW.ASYNC.S ;  /* 0x00000000000073c6 */ /* 0x002e620000000000 */
[----:B------:R-:W-:Y:S02]  /*4510*/  ISETP.NE.AND.EX P4, PT, R17, RZ, PT, P4 ;  /* 0x000000ff1100720c */ /* 0x000fe40003f85340 */
[----:B------:R-:W-:Y:S01]  /*4520*/  SHF.L.U32 R28, R32, 0x1f, RZ ;  /* 0x0000001f201c7819 */ /* 0x000fe200000006ff */
[----:B-1----:R1:W-:Y:S01]  /*4530*/  SYNCS.ARRIVE.TRANS64.RED.A1T0 RZ, [R0+URZ], RZ ;  /* 0x000000ff00ff79a7 */ /* 0x0023e200081004ff */
[----:B---3--:R-:W-:Y:S11]  /*4540*/  LOP3.LUT P3, RZ, R22, 0x1, RZ, 0xc0, !PT ;  /* 0x0000000116ff7812 */ /* 0x008ff6000786c0ff */
[----:B------:R-:W-:Y:S02]  /*4550*/  @!UPT UIADD3 URZ, UPT, UPT, URZ, URZ, URZ ;  /* 0x000000fffffff290 */ /* 0x000fe4000fffe0ff */
[----:B------:R-:W-:Y:S02]  /*4560*/  @P3 MOV R11, R20 ;  /* 0x00000014000b3202 */ /* 0x000fe40000000f00 */
[----:B------:R-:W-:Y:S01]  /*4570*/  @P3 LOP3.LUT R10, R21, 0xffff, RZ, 0xc0, !PT ;  /* 0x0000ffff150a3812 */ /* 0x000fe200078ec0ff */
[----:B-1----:R-:W-:Y:S06]  /*4580*/  @!P0 BRA `(.L_x_79) ;  /* 0x0000000000a48947 */ /* 0x002fec0003800000 */
[-C--:B------:R-:W-:Y:S01]  /*4590*/  IMAD.HI.U32 R0, R25, R7.reuse, RZ ;  /* 0x0000000719007227 */ /* 0x080fe200078e00ff */
[----:B------:R-:W-:Y:S02]  /*45a0*/  ISETP.NE.AND P0, PT, R6, 0x1, PT ;  /* 0x000000010600780c */ /* 0x000fe40003f05270 */
[----:B------:R-:W-:Y:S01]  /*45b0*/  ISETP.NE.AND P2, PT, R40, 0x1, PT ;  /* 0x000000012800780c */ /* 0x000fe20003f45270 */
[----:B------:R-:W-:Y:S01]  /*45c0*/  IMAD.HI.U32 R9, R26, R18, RZ ;  /* 0x000000121a097227 */ /* 0x000fe200078e00ff */
[----:B------:R-:W-:Y:S02]  /*45d0*/  SHF.R.U32.HI R0, RZ, R24, R0 ;  /* 0x00000018ff007219 */ /* 0x000fe40000011600 */
[----:B------:R-:W-:Y:S01]  /*45e0*/  ISETP.NE.AND P6, PT, R3, 0x1, PT ;  /* 0x000000010300780c */ /* 0x000fe20003fc5270 */
[----:B------:R-:W-:Y:S01]  /*45f0*/  IMAD.HI.U32 R13, R10, R7, RZ ;  /* 0x000000070a0d7227 */ /* 0x000fe200078e00ff */
[----:B------:R-:W-:Y:S02]  /*4600*/  SHF.R.U32.HI R9, RZ, R19, R9 ;  /* 0x00000013ff097219 */ /* 0x000fe40000011609 */
[----:B------:R-:W-:Y:S01]  /*4610*/  SEL R0, R25, R0, !P0 ;  /* 0x0000000019007207 */ /* 0x000fe20004000000 */
[----:B------:R-:W-:Y:S01]  /*4620*/  IMAD.HI.U32 R12, R11, R18, RZ ;  /* 0x000000120b0c7227 */ /* 0x000fe200078e00ff */
[----:B------:R-:W-:Y:S03]  /*4630*/  SEL R9, R26, R9, !P6 ;  /* 0x000000091a097207 */ /* 0x000fe60007000000 */
[-C--:B------:R-:W-:Y:S01]  /*4640*/  IMAD.HI.U32 R8, R0, R4.reuse, RZ ;  /* 0x0000000400087227 */ /* 0x080fe200078e00ff */
[----:B------:R-:W-:Y:S03]  /*4650*/  SHF.R.U32.HI R12, RZ, R19, R12 ;  /* 0x00000013ff0c7219 */ /* 0x000fe6000001160c */
[----:B------:R-:W-:Y:S01]  /*4660*/  IMAD.HI.U32 R2, R9, R4, RZ ;  /* 0x0000000409027227 */ /* 0x000fe200078e00ff */
[-C--:B------:R-:W-:Y:S02]  /*4670*/  @P2 SHF.R.U32.HI R0, RZ, R5.reuse, R8 ;  /* 0x00000005ff002219 */ /* 0x080fe40000011608 */
[----:B------:R-:W-:Y:S02]  /*4680*/  SHF.R.U32.HI R8, RZ, R24, R13 ;  /* 0x00000018ff087219 */ /* 0x000fe4000001160d */
[----:B------:R-:W-:Y:S01]  /*4690*/  @P2 SHF.R.U32.HI R9, RZ, R5, R2 ;  /* 0x00000005ff092219 */ /* 0x000fe20000011602 */
[----:B------:R-:W-:Y:S01]  /*46a0*/  IMAD R0, R40, R0, RZ ;  /* 0x0000000028007224 */ /* 0x000fe200078e02ff */
[----:B------:R-:W-:Y:S02]  /*46b0*/  SEL R8, R10, R8, !P0 ;  /* 0x000000080a087207 */ /* 0x000fe40004000000 */
[----:B------:R-:W-:Y:S01]  /*46c0*/  SEL R2, R11, R12, !P6 ;  /* 0x0000000c0b027207 */ /* 0x000fe20007000000 */
[----:B------:R-:W-:Y:S01]  /*46d0*/  IMAD R12, R40, R9, RZ ;  /* 0x00000009280c7224 */ /* 0x000fe200078e02ff */
[C---:B------:R-:W-:Y:S01]  /*46e0*/  ISETP.GE.AND P0, PT, R8.reuse, R0, PT ;  /* 0x000000000800720c */ /* 0x040fe20003f06270 */
[----:B------:R-:W-:Y:S03]  /*46f0*/  IMAD.HI.U32 R0, R8, R4, RZ ;  /* 0x0000000408007227 */ /* 0x000fe600078e00ff */
[----:B------:R-:W-:Y:S02]  /*4700*/  ISETP.GE.OR P0, PT, R2, R12, P0 ;  /* 0x0000000c0200720c */ /* 0x000fe40000706670 */
[-C--:B------:R-:W-:Y:S04]  /*4710*/  SHF.R.U32.HI R0, RZ, R5.reuse, R0 ;  /* 0x00000005ff007219 */ /* 0x080fe80000011600 */
[----:B------:R-:W-:Y:S05]  /*4720*/  SEL R13, R8, R0, !P2 ;  /* 0x00000000080d7207 */ /* 0x000fea0005000000 */
[----:B------:R-:W-:Y:S02]  /*4730*/  IMAD.MOV R12, RZ, RZ, -R13 ;  /* 0x000000ffff0c7224 */ /* 0x000fe400078e0a0d */
[----:B------:R-:W-:Y:S04]  /*4740*/  @!P0 IMAD.HI.U32 R0, R2, R4, RZ ;  /* 0x0000000402008227 */ /* 0x000fe800078e00ff */
[----:B------:R-:W-:Y:S01]  /*4750*/  IMAD R12, R40, R12, R8 ;  /* 0x0000000c280c7224 */ /* 0x000fe200078e0208 */
[----:B------:R-:W-:Y:S04]  /*4760*/  @!P0 SHF.R.U32.HI R0, RZ, R5, R0 ;  /* 0x00000005ff008219 */ /* 0x000fe80000011600 */
[----:B------:R-:W-:Y:S04]  /*4770*/  @!P0 SEL R0, R2, R0, !P2 ;  /* 0x0000000002008207 */ /* 0x000fe80005000000 */
[----:B------:R-:W-:Y:S01]  /*4780*/  @!P0 IADD3 R13, PT, PT, R13, -R0, RZ ;  /* 0x800000000d0d8210 */ /* 0x000fe20007ffe0ff */
[----:B------:R-:W-:Y:S01]  /*4790*/  @!P0 IMAD R0, R9, R12, R0 ;  /* 0x0000000c09008224 */ /* 0x000fe200078e0200 */
[----:B------:R-:W-:Y:S01]  /*47a0*/  IADD3 R9, PT, PT, -R8, RZ, RZ ;  /* 0x000000ff08097210 */ /* 0x000fe20007ffe1ff */
[--C-:B------:R-:W-:Y:S02]  /*47b0*/  IMAD.MOV R12, RZ, RZ, -R2.reuse ;  /* 0x000000ffff0c7224 */ /* 0x100fe400078e0a02 */
[----:B------:R-:W-:Y:S02]  /*47c0*/  @!P0 IMAD R8, R13, R40, R2 ;  /* 0x000000280d088224 */ /* 0x000fe400078e0202 */
[----:B------:R-:W-:Y:S02]  /*47d0*/  @!P0 IMAD.MOV.U32 R2, RZ, RZ, R0 ;  /* 0x000000ffff028224 */ /* 0x000fe400078e0000 */
[----:B------:R-:W-:Y:S02]  /*47e0*/  IMAD R11, R3, R12, R11 ;  /* 0x0000000c030b7224 */ /* 0x000fe400078e020b */
[----:B------:R-:W-:Y:S02]  /*47f0*/  IMAD R10, R6, R9, R10 ;  /* 0x00000009060a7224 */ /* 0x000fe400078e020a */
[----:B------:R-:W-:Y:S02]  /*4800*/  IMAD R11, R2, R3, R11 ;  /* 0x00000003020b7224 */ /* 0x000fe400078e020b */
[----:B------:R-:W-:Y:S02]  /*4810*/  IMAD R10, R8, R6, R10 ;  /* 0x00000006080a7224 */ /* 0x000fe400078e020a */
.L_x_79:
[----:B------:R-:W-:Y:S05]  /*4820*/  BRA.U UP0, `(.L_x_80) ;  /* 0x0000000100107547 */ /* 0x000fea000b800000 */
[----:B------:R-:W-:Y:S04]  /*4830*/  MOV R2, UR21 ;  /* 0x0000001500027c02 */ /* 0x000fe80008000f00 */
[----:B------:R-:W-:Y:S04]  /*4840*/  SHF.L.U32 R2, R2, 0x1f, RZ ;  /* 0x0000001f02027819 */ /* 0x000fe800000006ff */
[----:B------:R-:W1:Y:S02]  /*4850*/  SYNCS.PHASECHK.TRANS64.TRYWAIT P0, [UR4+0x98], R2 ;  /* 0x00009802ff0075a7 */ /* 0x000e640008001104 */
[----:B-1----:R-:W-:Y:S05]  /*4860*/  @!P0 BRA `(.L_x_81) ;  /* 0x0000005000d08947 */ /* 0x002fea0003800000 */
.L_x_80:
[----:B------:R-:W-:Y:S05]  /*4870*/  @!P5 BRA `(.L_x_82) ;  /* 0x00000000002cd947 */ /* 0x000fea0003800000 */
[----:B------:R-:W-:Y:S01]  /*4880*/  ISETP.NE.U32.AND P0, PT, R14, RZ, PT ;  /* 0x000000ff0e00720c */ /* 0x000fe20003f05070 */
[----:B------:R-:W-:Y:S03]  /*4890*/  IMAD.MOV.U32 R88, RZ, RZ, 0x1 ;  /* 0x00000001ff587424 */ /* 0x000fe600078e00ff */
[----:B------:R-:W-:Y:S11]  /*48a0*/  ISETP.NE.AND.EX P0, PT, R15, RZ, PT, P0 ;  /* 0x000000ff0f00720c */ /* 0x000ff60003f05300 */
[----:B------:R-:W-:Y:S02]  /*48b0*/  @!UPT UIADD3 URZ, UPT, UPT, URZ, URZ, URZ ;  /* 0x000000fffffff290 */ /* 0x000fe4000fffe0ff */
[----:B------:R-:W2:Y:S01]  /*48c0*/  @P0 LDC.64 R8, c[0x0][0xc88] ;  /* 0x00032200ff080b82 */ /* 0x000ea20000000a00 */
[----:B-1----:R-:W-:Y:S04]  /*48d0*/  @P0 IMAD R0, R16, UR44, RZ ;  /* 0x0000002c10000c24 */ /* 0x002fe8000f8e02ff */
[----:B--2---:R-:W-:Y:S04]  /*48e0*/  @P0 IMAD.WIDE R8, R0, 0x4, R8 ;  /* 0x0000000400080825 */ /* 0x004fe800078e0208 */
[----:B------:R-:W-:Y:S01]  /*48f0*/  HFMA2 R0, -RZ, RZ, 0, 5.9604644775390625e-08 ;  /* 0x00000001ff007431 */ /* 0x000fe200000001ff */
[----:B-----5:R2:W5:Y:S04]  /*4900*/  @P0 LDG.E R49, desc[UR46][R8.64] ;  /* 0x0000002e08310981 */ /* 0x020568000c1e1900 */
[----:B------:R-:W-:Y:S01]  /*4910*/  @!P0 PRMT R88, R0, 0x7610, R88 ;  /* 0x0000761000588816 */ /* 0x000fe20000000058 */
[----:B--2---:R-:W3:Y:S06]  /*4920*/  @!P0 LDC R49, c[0x0][0xc80] ;  /* 0x00032000ff318b82 */ /* 0x004eec0000000800 */
.L_x_82:
[----:B---3-5:R-:W-:Y:S01]  /*4930*/  @!P4 FSETP.EQ.AND P0, PT, R49, RZ, PT ;  /* 0x000000ff3100c20b */ /* 0x028fe20003f02000 */
[----:B------:R-:W-:Y:S01]  /*4940*/  @!UPT UIADD3 URZ, UPT, UPT, URZ, URZ, URZ ;  /* 0x000000fffffff290 */ /* 0x000fe2000fffe0ff */
[----:B------:R-:W-:Y:S11]  /*4950*/  @!P4 BRA `(.L_x_83) ;  /* 0x000000000018c947 */ /* 0x000ff60003800000 */
[----:B------:R-:W-:Y:S02]  /*4960*/  LOP3.LUT P2, RZ, R88, 0xff, RZ, 0xc0, !PT ;  /* 0x000000ff58ff7812 */ /* 0x000fe4000784c0ff */
[----:B------:R-:W-:Y:S04]  /*4970*/  ISETP.NE.U32.AND P0, PT, R14, RZ, PT ;  /* 0x000000ff0e00720c */ /* 0x000fe80003f05070 */
[----:B------:R-:W-:Y:S04]  /*4980*/  ISETP.NE.AND.EX P0, PT, R15, RZ, PT, P0 ;  /* 0x000000ff0f00720c */ /* 0x000fe80003f05300 */
[----:B------:R-:W-:Y:S03]  /*4990*/  PLOP3.LUT P0, PT, P0, PT, PT, 0x8, 0x80 ;  /* 0x000000000080781c */ /* 0x000fe6000070e170 */
[----:B------:R-:W-:Y:S11]  /*49a0*/  @P2 FSETP.EQ.AND P0, PT, R49, RZ, PT ;  /* 0x000000ff3100220b */ /* 0x000ff60003f02000 */
[----:B------:R-:W-:Y:S02]  /*49b0*/  @!UPT UIADD3 URZ, UPT, UPT, URZ, URZ, URZ ;  /* 0x000000fffffff290 */ /* 0x000fe4000fffe0ff */
.L_x_83:
[----:B------:R-:W2:Y:S01]  /*49c0*/  SYNCS.PHASECHK.TRANS64.TRYWAIT P2, [UR4+0x70], R28 ;  /* 0x0000701cff0075a7 */ /* 0x000ea20008041104 */
[----:B------:R-:W-:Y:S04]  /*49d0*/  ELECT P4, URZ, PT ;  /* 0x0000000000ff782f */ /* 0x000fe80003880000 */
[----:B------:R-:W-:Y:S11]  /*49e0*/  PLOP3.LUT P4, PT, P0, P4, PT, 0xf2, 0x2f ;  /* 0x00000000002f781c */ /* 0x000ff60000789e72 */
[----:B------:R-:W-:Y:S02]  /*49f0*/  @!UPT UIADD3 URZ, UPT, UPT, URZ, URZ, URZ ;  /* 0x000000fffffff290 */ /* 0x000fe4000fffe0ff */
[----:B------:R-:W-:Y:S05]  /*4a00*/  @!P4 IADD3 R8, P0, PT, R34, 0x980, RZ ;  /* 0x000009802208c810 */ /* 0x000fea0007f1e0ff */
[----:B-1----:R-:W-:Y:S01]  /*4a10*/  @!P4 IMAD.X R2, RZ, RZ, R35, P0 ;  /* 0x000000ffff02c224 */ /* 0x002fe200000e0623 */
[----:B--2---:R-:W-:Y:S07]  /*4a20*/  @!P2 BRA `(.L_x_84) ;  /* 0x000000500078a947 */ /* 0x004fee0003800000 */
.L_x_169:
[----:B------:R-:W-:Y:S01]  /*4a30*/  @!P4 R2UR UR6, R2 ;  /* 0x000000000206c2ca */ /* 0x000fe200000e0000 */
[----:B------:R-:W-:Y:S01]  /*4a40*/  VOTEU.ALL UP0, P4 ;  /* 0x0000000000ff7886 */ /* 0x000fe20002000000 */
[----:B------:R-:W-:Y:S01]  /*4a50*/  @!P4 R2UR UR7, R8 ;  /* 0x000000000807c2ca */ /* 0x000fe200000e0000 */
[----:B-1----:R-:W-:Y:S01]  /*4a60*/  @!P4 IMAD.MOV.U32 R0, RZ, RZ, 0x2000 ;  /* 0x00002000ff00c424 */ /* 0x002fe200078e00ff */
[----:B------:R-:W-:Y:S01]  /*4a70*/  UMOV UR10, 0x0 ;  /* 0x00000000000a7882 */ /* 0x000fe20000000000 */
[----:B------:R-:W-:Y:S01]  /*4a80*/  UMOV UR11, 0x10000000 ;  /* 0x10000000000b7882 */ /* 0x000fe20000000000 */
[----:B------:R-:W-:Y:S01]  /*4a90*/  @!UP0 UIADD3 UR32, UPT, UPT, UR4, 0x200, URZ ;  /* 0x0000020004208890 */ /* 0x000fe2000fffe0ff */
[----:B------:R-:W-:Y:S01]  /*4aa0*/  VOTEU.ALL UP0, P4 ;  /* 0x0000000000ff7886 */ /* 0x000fe20002000000 */
[----:B------:R-:W-:Y:S05]  /*4ab0*/  UMOV UR36, UR44 ;  /* 0x0000002c00247c82 */ /* 0x000fea0008000000 */
[----:B------:R-:W-:Y:S01]  /*4ac0*/  IMAD.U32 R9, RZ, RZ, UR6 ;  /* 0x00000006ff097e24 */ /* 0x000fe2000f8e00ff */
[----:B------:R-:W-:Y:S01]  /*4ad0*/  UPRMT UR6, UR45, 0x654, UR33 ;  /* 0x000006542d067896 */ /* 0x000fe20008000021 */
[----:B------:R-:W-:Y:S03]  /*4ae0*/  IMAD.U32 R8, RZ, RZ, UR7 ;  /* 0x00000007ff087e24 */ /* 0x000fe6000f8e00ff */
[----:B------:R-:W-:Y:S02]  /*4af0*/  @!P4 R2UR UR13, R9 ;  /* 0x00000000090dc2ca */ /* 0x000fe400000e0000 */
[----:B------:R-:W-:Y:S02]  /*4b00*/  @!P4 R2UR UR12, R8 ;  /* 0x00000000080cc2ca */ /* 0x000fe400000e0000 */
[----:B------:R-:W-:Y:S05]  /*4b10*/  @!P4 IADD3 R8, P0, PT, R34, 0x980, RZ ;  /* 0x000009802208c810 */ /* 0x000fea0007f1e0ff */
[----:B------:R-:W-:Y:S06]  /*4b20*/  @!P4 IMAD.X R2, RZ, RZ, R35, P0 ;  /* 0x000000ffff02c224 */ /* 0x000fec00000e0623 */
[----:B------:R1:W-:Y:S01]  /*4b30*/  @!UP0 UTMALDG.3D [UR32], [UR12], desc[UR10] ;  /* 0x00000a200c0085b4 */ /* 0x0003e20008011000 */
[----:B------:R1:W-:Y:S01]  /*4b40*/  @!P4 SYNCS.ARRIVE.TRANS64.RED.A0TR RZ, [UR4+0x50], R0 ;  /* 0x00005000ffffc9a7 */ /* 0x0003e20008300404 */
[----:B------:R-:W-:Y:S01]  /*4b50*/  SYNCS.ARRIVE.TRANS64.RED.A1T0 RZ, [UR6], RZ ;  /* 0x000000ffffff79a7 */ /* 0x000fe20008100406 */
[----:B------:R-:W2:Y:S02]  /*4b60*/  SYNCS.PHASECHK.TRANS64.TRYWAIT P2, [UR4+0x78], R28 ;  /* 0x0000781cff0075a7 */ /* 0x000ea40008041104 */
[----:B-12---:R-:W-:Y:S05]  /*4b70*/  @!P2 BRA `(.L_x_85) ;  /* 0x00000050003ca947 */ /* 0x006fea0003800000 */
.L_x_171:
[----:B------:R-:W-:Y:S01]  /*4b80*/  @!P4 R2UR UR6, R2 ;  /* 0x000000000206c2ca */ /* 0x000fe200000e0000 */
[----:B------:R-:W-:Y:S01]  /*4b90*/  VOTEU.ALL UP0, P4 ;  /* 0x0000000000ff7886 */ /* 0x000fe20002000000 */
[----:B------:R-:W-:Y:S01]  /*4ba0*/  @!P4 R2UR UR7, R8 ;  /* 0x000000000807c2ca */ /* 0x000fe200000e0000 */
[----:B-1----:R-:W-:Y:S01]  /*4bb0*/  @!P4 IMAD.MOV.U32 R0, RZ, RZ, 0x2000 ;  /* 0x00002000ff00c424 */ /* 0x002fe200078e00ff */
[----:B------:R-:W-:Y:S01]  /*4bc0*/  UMOV UR10, 0x0 ;  /* 0x00000000000a7882 */ /* 0x000fe20000000000 */
[----:B------:R-:W-:Y:S01]  /*4bd0*/  UMOV UR11, 0x10000000 ;  /* 0x10000000000b7882 */ /* 0x000fe20000000000 */
[----:B------:R-:W-:Y:S02]  /*4be0*/  @!UP0 UIADD3 UR26, UPT, UPT, UR34, 0x20, URZ ;  /* 0x00000020221a8890 */ /* 0x000fe4000fffe0ff */
[----:B------:R-:W-:Y:S01]  /*4bf0*/  @!UP0 UIADD3 UR24, UPT, UPT, UR4, 0x2200, URZ ;  /* 0x0000220004188890 */ /* 0x000fe2000fffe0ff */
[----:B------:R-:W-:Y:S01]  /*4c00*/  VOTEU.ALL UP0, P4 ;  /* 0x0000000000ff7886 */ /* 0x000fe20002000000 */
[----:B------:R-:W-:Y:S01]  /*4c10*/  UMOV UR27, UR35 ;  /* 0x00000023001b7c82 */ /* 0x000fe20008000000 */
[----:B------:R-:W-:Y:S02]  /*4c20*/  UMOV UR28, UR44 ;  /* 0x0000002c001c7c82 */ /* 0x000fe40008000000 */
        /* <DEDUP_REMOVED lines=12> */
.L_x_173:
[----:B------:R-:W2:Y:S01]  /*4cf0*/  LDC.64 R12, c[0x0][0xf18] ;  /* 0x0003c600ff0c7b82 */ /* 0x000ea20000000a00 */
[----:B------:R-:W-:Y:S01]  /*4d00*/  @!P4 R2UR UR6, R2 ;  /* 0x000000000206c2ca */ /* 0x000fe200000e0000 */
[----:B------:R-:W-:Y:S01]  /*4d10*/  VOTEU.ALL UP0, P4 ;  /* 0x0000000000ff7886 */ /* 0x000fe20002000000 */
[----:B------:R-:W-:Y:S01]  /*4d20*/  @!P4 R2UR UR7, R8 ;  /* 0x000000000807c2ca */ /* 0x000fe200000e0000 */
[----:B-1----:R-:W-:Y:S01]  /*4d30*/  @!P4 IMAD.MOV.U32 R0, RZ, RZ, 0x2000 ;  /* 0x00002000ff00c424 */ /* 0x002fe200078e00ff */
[----:B------:R-:W-:Y:S03]  /*4d40*/  UMOV UR14, 0x0 ;  /* 0x00000000000e7882 */ /* 0x000fe60000000000 */
[----:B------:R-:W1:Y:S01]  /*4d50*/  @!P1 LDC R2, c[0x0][0xf0c] ;  /* 0x0003c300ff029b82 */ /* 0x000e620000000800 */
[----:B------:R-:W-:Y:S01]  /*4d60*/  @!UP0 UIADD3 UR10, UPT, UPT, UR34, 0x40, URZ ;  /* 0x00000040220a8890 */ /* 0x000fe2000fffe0ff */
[----:B------:R-:W-:Y:S01]  /*4d70*/  @P3 SHF.R.U32.HI R29, RZ, 0x10, R21 ;  /* 0x00000010ff1d3819 */ /* 0x000fe20000011615 */
[----:B------:R-:W-:Y:S01]  /*4d80*/  @!UP0 UIADD3 UR8, UPT, UPT, UR4, 0x4200, URZ ;  /* 0x0000420004088890 */ /* 0x000fe2000fffe0ff */
[----:B------:R-:W-:Y:S01]  /*4d90*/  VIADD R31, R31, 0x1 ;  /* 0x000000011f1f7836 */ /* 0x000fe20000000000 */
[----:B------:R-:W-:Y:S01]  /*4da0*/  VOTEU.ALL UP0, P4 ;  /* 0x0000000000ff7886 */ /* 0x000fe20002000000 */
[----:B------:R-:W-:Y:S01]  /*4db0*/  UMOV UR15, 0x10000000 ;  /* 0x10000000000f7882 */ /* 0x000fe20000000000 */
[----:B------:R-:W-:Y:S01]  /*4dc0*/  UMOV UR11, UR35 ;  /* 0x00000023000b7c82 */ /* 0x000fe20008000000 */
[----:B------:R-:W-:Y:S01]  /*4dd0*/  IMAD.U32 R9, RZ, RZ, UR6 ;  /* 0x00000006ff097e24 */ /* 0x000fe2000f8e00ff */
[----:B------:R-:W-:Y:S01]  /*4de0*/  UMOV UR12, UR44 ;  /* 0x0000002c000c7c82 */ /* 0x000fe20008000000 */
[----:B------:R-:W-:Y:S01]  /*4df0*/  IMAD.U32 R8, RZ, RZ, UR7 ;  /* 0x00000007ff087e24 */ /* 0x000fe2000f8e00ff */
[----:B------:R-:W-:Y:S02]  /*4e00*/  UPRMT UR6, UR45, 0x654, UR9 ;  /* 0x000006542d067896 */ /* 0x000fe40008000009 */
[----:B------:R-:W-:Y:S02]  /*4e10*/  @!P4 R2UR UR17, R9 ;  /* 0x000000000911c2ca */ /* 0x000fe400000e0000 */
[----:B------:R-:W-:Y:S02]  /*4e20*/  @!P4 R2UR UR16, R8 ;  /* 0x000000000810c2ca */ /* 0x000fe400000e0000 */
[----:B------:R-:W3:Y:S11]  /*4e30*/  LDC.64 R8, c[0x0][0xf10] ;  /* 0x0003c400ff087b82 */ /* 0x000ef60000000a00 */
[----:B------:R4:W-:Y:S01]  /*4e40*/  @!UP0 UTMALDG.3D [UR8], [UR16], desc[UR14] ;  /* 0x00000e08100085b4 */ /* 0x0009e20008011000 */
[----:B------:R5:W-:Y:S01]  /*4e50*/  @!P4 SYNCS.ARRIVE.TRANS64.RED.A0TR RZ, [UR4+0x60], R0 ;  /* 0x00006000ffffc9a7 */ /* 0x000be20008300404 */
[C---:B---3--:R-:W-:Y:S01]  /*4e60*/  @!P1 IMAD.HI.U32 R8, R11.reuse, R8, RZ ;  /* 0x000000080b089227 */ /* 0x048fe200078e00ff */
[----:B--2---:R-:W-:Y:S02]  /*4e70*/  @!P1 ISETP.NE.AND P0, PT, R12, 0x1, PT ;  /* 0x000000010c00980c */ /* 0x004fe40003f05270 */
[----:B-1----:R-:W-:Y:S01]  /*4e80*/  @!P1 ISETP.NE.AND P2, PT, R2, 0x1, PT ;  /* 0x000000010200980c */ /* 0x002fe20003f45270 */
[----:B------:R-:W-:Y:S01]  /*4e90*/  SYNCS.ARRIVE.TRANS64.RED.A1T0 RZ, [UR6], RZ ;  /* 0x000000ffffff79a7 */ /* 0x000fe20008100406 */
[C---:B------:R-:W-:Y:S01]  /*4ea0*/  @!P1 IMAD.HI.U32 R13, R10.reuse, R13, RZ ;  /* 0x0000000d0a0d9227 */ /* 0x040fe200078e00ff */
[----:B------:R-:W-:Y:S04]  /*4eb0*/  @!P1 SHF.R.U32.HI R8, RZ, R9, R8 ;  /* 0x00000009ff089219 */ /* 0x000fe80000011608 */
[----:B------:R-:W-:Y:S01]  /*4ec0*/  @!P1 SEL R8, R11, R8, !P2 ;  /* 0x000000080b089207 */ /* 0x000fe20005000000 */
[----:B------:R-:W1:Y:S01]  /*4ed0*/  SYNCS.PHASECHK.TRANS64.TRYWAIT P5, [UR4+0x88], R28 ;  /* 0x0000881cff0075a7 */ /* 0x000e6200080a1104 */
[----:B-----5:R-:W2:Y:S02]  /*4ee0*/  @!P1 LDC R0, c[0x0][0xf20] ;  /* 0x0003c800ff009b82 */ /* 0x020ea40000000800 */
[----:B--2---:R-:W-:Y:S04]  /*4ef0*/  @!P1 SHF.R.U32.HI R0, RZ, R0, R13 ;  /* 0x00000000ff009219 */ /* 0x004fe8000001160d */
[----:B------:R-:W-:Y:S05]  /*4f00*/  @!P1 SEL R9, R10, R0, !P0 ;  /* 0x000000000a099207 */ /* 0x000fea0004000000 */
[----:B------:R-:W-:Y:S02]  /*4f10*/  @!P1 IMAD.IADD R0, R9, 0x1, -R8 ;  /* 0x0000000109009824 */ /* 0x000fe400078e0a08 */
[----:B------:R-:W-:Y:S02]  /*4f20*/  @!P1 IMAD.IADD R8, R8, 0x1, -R9 ;  /* 0x0000000108089824 */ /* 0x000fe400078e0a09 */
[----:B------:R-:W-:Y:S02]  /*4f30*/  @!P1 IMAD R11, R0, R2, R11 ;  /* 0x00000002000b9224 */ /* 0x000fe400078e020b */
[----:B------:R-:W-:Y:S01]  /*4f40*/  @!P1 IMAD R10, R8, R12, R10 ;  /* 0x0000000c080a9224 */ /* 0x000fe200078e020a */
[----:B-1--4-:R-:W-:Y:S06]  /*4f50*/  @!P5 BRA `(.L_x_87) ;  /* 0x0000004c0074d947 */ /* 0x012fec0003800000 */
.L_x_175:
[----:B------:R-:W-:Y:S01]  /*4f60*/  @!P4 IADD3 R2, P0, PT, R34, 0x980, RZ ;  /* 0x000009802202c810 */ /* 0x000fe20007f1e0ff */
[----:B------:R-:W-:Y:S01]  /*4f70*/  VOTEU.ALL UP0, P4 ;  /* 0x0000000000ff7886 */ /* 0x000fe20002000000 */
[----:B------:R-:W-:Y:S01]  /*4f80*/  UMOV UR12, 0x0 ;  /* 0x00000000000c7882 */ /* 0x000fe20000000000 */
[----:B------:R-:W-:Y:S01]  /*4f90*/  UMOV UR13, 0x10000000 ;  /* 0x10000000000d7882 */ /* 0x000fe20000000000 */
[----:B------:R-:W-:Y:S01]  /*4fa0*/  @!P4 R2UR UR7, R2 ;  /* 0x000000000207c2ca */ /* 0x000fe200000e0000 */
[----:B-1----:R-:W-:Y:S01]  /*4fb0*/  @!P4 IMAD.X R0, RZ, RZ, R35, P0 ;  /* 0x000000ffff00c224 */ /* 0x002fe200000e0623 */
[----:B------:R-:W-:Y:S01]  /*4fc0*/  @!UP0 UIADD3 UR18, UPT, UPT, UR34, 0x60, URZ ;  /* 0x0000006022128890 */ /* 0x000fe2000fffe0ff */
[----:B------:R-:W-:Y:S01]  /*4fd0*/  IMAD.IADD R2, R10, 0x1, R86 ;  /* 0x000000010a027824 */ /* 0x000fe200078e0256 */
[----:B------:R-:W-:Y:S01]  /*4fe0*/  @!UP0 UIADD3 UR16, UPT, UPT, UR4, 0x6200, URZ ;  /* 0x0000620004108890 */ /* 0x000fe2000fffe0ff */
[----:B------:R-:W-:Y:S01]  /*4ff0*/  ISETP.NE.AND P0, PT, R31, 0x2, PT ;  /* 0x000000021f00780c */ /* 0x000fe20003f05270 */
[----:B------:R-:W-:Y:S01]  /*5000*/  @!UP0 UIADD3 UR17, UPT, UPT, UR4, 0x68, URZ ;  /* 0x0000006804118890 */ /* 0x000fe2000fffe0ff */
[----:B------:R-:W-:Y:S01]  /*5010*/  @!P4 R2UR UR6, R0 ;  /* 0x000000000006c2ca */ /* 0x000fe200000e0000 */
[----:B------:R-:W-:Y:S01]  /*5020*/  VOTEU.ALL UP0, P4 ;  /* 0x0000000000ff7886 */ /* 0x000fe20002000000 */
[----:B------:R-:W-:Y:S01]  /*5030*/  UMOV UR19, UR35 ;  /* 0x0000002300137c82 */ /* 0x000fe20008000000 */
[----:B------:R-:W-:Y:S01]  /*5040*/  UMOV UR20, UR44 ;  /* 0x0000002c00147c82 */ /* 0x000fe20008000000 */
[----:B------:R-:W-:Y:S01]  /*5050*/  IMAD.IADD R0, R11, 0x1, R87 ;  /* 0x000000010b007824 */ /* 0x000fe200078e0257 */
[----:B------:R-:W-:Y:S01]  /*5060*/  R2UR UR11, R2 ;  /* 0x00000000020b72ca */ /* 0x000fe200000e0000 */
[----:B------:R-:W-:Y:S01]  /*5070*/  IMAD.U32 R8, RZ, RZ, UR7 ;  /* 0x00000007ff087e24 */ /* 0x000fe2000f8e00ff */
[----:B------:R-:W-:Y:S02]  /*5080*/  @P3 R2UR UR44, R29 ;  /* 0x000000001d2c32ca */ /* 0x000fe400000e0000 */
[----:B------:R-:W-:Y:S02]  /*5090*/  R2UR UR27, R0 ;  /* 0x00000000001b72ca */ /* 0x000fe400000e0000 */
[----:B------:R-:W-:Y:S02]  /*50a0*/  SEL R0, RZ, 0x1, P0 ;  /* 0x00000001ff007807 */ /* 0x000fe40000000000 */
[----:B------:R-:W-:Y:S01]  /*50b0*/  IMAD.U32 R9, RZ, RZ, UR6 ;  /* 0x00000006ff097e24 */ /* 0x000fe2000f8e00ff */
[----:B------:R-:W-:Y:S02]  /*50c0*/  @!P4 R2UR UR6, R8 ;  /* 0x000000000806c2ca */ /* 0x000fe400000e0000 */
[----:B------:R-:W-:Y:S02]  /*50d0*/  LOP3.LUT R30, R30, R0, RZ, 0x3c, !PT ;  /* 0x000000001e1e7212 */ /* 0x000fe400078e3cff */
[----:B------:R-:W-:Y:S02]  /*50e0*/  @!P4 R2UR UR7, R9 ;  /* 0x000000000907c2ca */ /* 0x000fe400000e0000 */
[----:B------:R-:W-:Y:S02]  /*50f0*/  LOP3.LUT R32, R32, 0x1, RZ, 0x3c, !PT ;  /* 0x0000000120207812 */ /* 0x000fe400078e3cff */
[----:B------:R-:W-:Y:S09]  /*5100*/  SEL R31, R31, RZ, P0 ;  /* 0x000000ff1f1f7207 */ /* 0x000ff20000000000 */
[----:B------:R2:W-:Y:S01]  /*5110*/  @!UP0 UTMALDG.3D [UR16], [UR6], desc[UR12] ;  /* 0x00000c10060085b4 */ /* 0x0005e20008011000 */
[----:B------:R2:W-:Y:S01]  /*5120*/  @!P4 SYNCS.ARRIVE.TRANS64.RED.A0TR RZ, [UR4+0x68], R27 ;  /* 0x0000681bffffc9a7 */ /* 0x0005e20008300404 */
[----:B------:R-:W-:Y:S01]  /*5130*/  UPLOP3.LUT UP0, UPT, UPT, UPT, UPT, 0x80, 0x8 ;  /* 0x000000000008789c */ /* 0x000fe20003f0f070 */
[----:B------:R-:W-:Y:S01]  /*5140*/  SYNCS.ARRIVE.TRANS64.RED.A1T0 RZ, [UR5], RZ ;  /* 0x000000ffffff79a7 */ /* 0x000fe20008100405 */
[----:B------:R-:W-:Y:S09]  /*5150*/  @P3 BRA `(.L_x_88) ;  /* 0xfffffff0009c3947 */ /* 0x000ff2000383ffff */
[----:B------:R-:W-:-:S04]  /*5160*/  SHF.L.U32 R2, R32, 0x1f, RZ ;  /* 0x0000001f20027819 */ /* 0x000fc800000006ff */
[----:B------:R-:W1:Y:S02]  /*5170*/  SYNCS.PHASECHK.TRANS64.TRYWAIT P0, [UR4+0x70], R2 ;  /* 0x00007002ff0075a7 */ /* 0x000e640008001104 */
[----:B-1----:R-:W-:Y:S05]  /*5180*/  @!P0 BRA `(.L_x_89) ;  /* 0x0000004c00008947 */ /* 0x002fea0003800000 */
.L_x_177:
[----:B------:R-:W3:Y:S02]  /*5190*/  SYNCS.PHASECHK.TRANS64.TRYWAIT P0, [UR4+0x78], R2 ;  /* 0x00007802ff0075a7 */ /* 0x000ee40008001104 */
[----:B---3--:R-:W-:Y:S05]  /*51a0*/  @!P0 BRA `(.L_x_90) ;  /* 0x0000004c00108947 */ /* 0x008fea0003800000 */
.L_x_179:
[----:B------:R-:W3:Y:S02]  /*51b0*/  SYNCS.PHASECHK.TRANS64.TRYWAIT P0, [UR4+0x80], R2 ;  /* 0x00008002ff0075a7 */ /* 0x000ee40008001104 */
[----:B---3--:R-:W-:Y:S05]  /*51c0*/  @!P0 BRA `(.L_x_91) ;  /* 0x0000004c00208947 */ /* 0x008fea0003800000 */
.L_x_181:
[----:B-1----:R-:W-:-:S07]  /*51d0*/  MOV R0, UR4 ;  /* 0x0000000400007c02 */ /* 0x002fce0008000f00 */
.L_x_92:
[----:B-1----:R-:W-:-:S04]  /*51e0*/  SHF.L.U32 R2, R32, 0x1f, RZ ;  /* 0x0000001f20027819 */ /* 0x002fc800000006ff */
[----:B------:R1:W3:Y:S03]  /*51f0*/  SYNCS.PHASECHK.TRANS64.TRYWAIT P0, [R0+URZ+0x88], R2 ;  /* 0x00008802000075a7 */ /* 0x0002e600080011ff */
[----:B---3--:R-:W-:Y:S05]  /*5200*/  @!P0 NANOSLEEP.SYNCS 0x989680 ;  /* 0x009896800000895d */ /* 0x008fea0003900000 */
[----:B------:R-:W3:Y:S02]  /*5210*/  @!P0 SYNCS.PHASECHK.TRANS64 P0, [R0+URZ+0x88], R2 ;  /* 0x00008802000085a7 */ /* 0x000ee400080010ff */
[----:B--23--:R-:W-:Y:S05]  /*5220*/  @P0 EXIT ;  /* 0x000000000000094d */ /* 0x00cfea0003800000 */
[----:B------:R-:W-:Y:S05]  /*5230*/  BRA `(.L_x_92) ;  /* 0xfffffffc00e87947 */ /* 0x000fea000383ffff */
.L_x_77:
[----:B------:R-:W-:-:S06]  /*5240*/  UISETP.GE.AND UP0, UPT, UR10, 0x4, UPT ;  /* 0x000000040a00788c */ /* 0x000fcc000bf06270 */
[----:B------:R-:W-:-:S13]  /*5250*/  PLOP3.LUT P0, PT, PT, PT, UP0, 0x80, 0x8 ;  /* 0x000000000008781c */ /* 0x000fda0003f0f008 */
[----:B------:R-:W-:Y:S05]  /*5260*/  @!P0 EXIT ;  /* 0x000000000000894d */ /* 0x000fea0003800000 */
[----:B------:R-:W-:Y:S01]  /*5270*/  BAR.SYNC.DEFER_BLOCKING 0x6, 0xa0 ;  /* 0x0182800000007b1d */ /* 0x000fe20000010000 */
[C---:B------:R-:W-:Y:S01]  /*5280*/  IMAD.SHL.U32 R2, R101.reuse, 0x20, RZ ;  /* 0x0000002065027824 */ /* 0x040fe200078e00ff */
[C---:B------:R-:W-:Y:S01]  /*5290*/  SHF.L.U32 R46, R101.reuse, 0x10, RZ ;  /* 0x00000010652e7819 */ /* 0x040fe200000006ff */
[C---:B------:R-:W-:Y:S01]  /*52a0*/  IMAD.SHL.U32 R100, R101.reuse, 0x4, RZ ;  /* 0x0000000465647824 */ /* 0x040fe200078e00ff */
[C---:B------:R-:W-:Y:S01]  /*52b0*/  LOP3.LUT R102, R101.reuse, 0x60, RZ, 0xc0, !PT ;  /* 0x0000006065667812 */ /* 0x040fe200078ec0ff */
[----:B------:R-:W-:Y:S01]  /*52c0*/  HFMA2 R97, -RZ, RZ, 0, 5.9604644775390625e-08 ;  /* 0x00000001ff617431 */ /* 0x000fe200000001ff */
[----:B------:R-:W-:Y:S02]  /*52d0*/  UMOV UR49, 0x400 ;  /* 0x0000040000317882 */ /* 0x000fe40000000000 */
[----:B------:R-:W1:Y:S01]  /*52e0*/  LDC R91, c[0x0][0x370] ;  /* 0x0000dc00ff5b7b82 */ /* 0x000e620000000800 */
[----:B------:R-:W-:Y:S01]  /*52f0*/  ULEA UR49, UR45, UR49, 0x18 ;  /* 0x000000312d317291 */ /* 0x000fe2000f8ec0ff */
[----:B------:R-:W-:Y:S01]  /*5300*/  LOP3.LUT R3, R2, 0xc0, RZ, 0xc0, !PT ;  /* 0x000000c002037812 */ /* 0x000fe200078ec0ff */
[----:B------:R-:W-:Y:S01]  /*5310*/  HFMA2 R95, -RZ, RZ, 0, 0 ;  /* 0x00000000ff5f7431 */ /* 0x000fe200000001ff */
[----:B------:R-:W-:Y:S01]  /*5320*/  LOP3.LUT R99, R101, 0x2, RZ, 0xc0, !PT ;  /* 0x0000000265637812 */ /* 0x000fe200078ec0ff */
[----:B------:R-:W-:Y:S01]  /*5330*/  UIADD3 UR4, UPT, UPT, UR49, 0x200, URZ ;  /* 0x0000020031047890 */ /* 0x000fe2000fffe0ff */
[----:B------:R-:W-:Y:S01]  /*5340*/  LOP3.LUT R100, R3, 0x18, R100, 0xf8, !PT ;  /* 0x0000001803647812 */ /* 0x000fe200078ef864 */
[----:B------:R-:W-:Y:S01]  /*5350*/  IMAD.MOV.U32 R45, RZ, RZ, RZ ;  /* 0x000000ffff2d7224 */ /* 0x000fe200078e00ff */
[----:B------:R-:W3:Y:S01]  /*5360*/  LDC R42, c[0x0][0xf0c] ;  /* 0x0003c300ff2a7b82 */ /* 0x000ee20000000800 */
[----:B------:R-:W-:Y:S01]  /*5370*/  LOP3.LUT R46, R46, 0x600000, RZ, 0xc0, !PT ;  /* 0x006000002e2e7812 */ /* 0x000fe200078ec0ff */
[----:B------:R-:W-:Y:S01]  /*5380*/  IMAD.MOV.U32 R105, RZ, RZ, RZ ;  /* 0x000000ffff697224 */ /* 0x000fe200078e00ff */
[----:B------:R-:W-:Y:S01]  /*5390*/  LOP3.LUT R100, R100, 0xf20, R2, 0xf8, !PT ;  /* 0x00000f2064647812 */ /* 0x000fe200078ef802 */
[----:B------:R-:W-:Y:S01]  /*53a0*/  IMAD.U32 R93, RZ, RZ, UR4 ;  /* 0x00000004ff5d7e24 */ /* 0x000fe2000f8e00ff */
[----:B------:R-:W-:Y:S01]  /*53b0*/  LOP3.LUT R101, R101, 0x4, RZ, 0xc0, !PT ;  /* 0x0000000465657812 */ /* 0x000fe200078ec0ff */
[----:B------:R-:W4:Y:S01]  /*53c0*/  LDCU.64 UR52, c[0x0][0x348] ;  /* 0x00006900ff3477ac */ /* 0x000f220008000a00 */
[----:B------:R-:W-:Y:S01]  /*53d0*/  MOV R96, RZ ;  /* 0x000000ff00607202 */ /* 0x000fe20000000f00 */
[----:B------:R-:W1:Y:S01]  /*53e0*/  LDC R89, c[0x0][0xf20] ;  /* 0x0003c800ff597b82 */ /* 0x000e620000000800 */
[----:B------:R-:W2:Y:S01]  /*53f0*/  LDS R0, [UR49+0x130] ;  /* 0x00013031ff007984 */ /* 0x000ea20008000800 */
[----:B------:R-:W-:Y:S01]  /*5400*/  IMAD R100, R100, 0x2, R93 ;  /* 0x0000000264647824 */ /* 0x000fe200078e025d */
[----:B------:R-:W1:Y:S03]  /*5410*/  LDCU.64 UR40, c[0x0][0xc88] ;  /* 0x00019100ff2877ac */ /* 0x000e660008000a00 */
[--C-:B------:R-:W-:Y:S01]  /*5420*/  IMAD R99, R99, -0x10, R100.reuse ;  /* 0xfffffff063637824 */ /* 0x100fe200078e0264 */
[----:B------:R-:W1:Y:S01]  /*5430*/  LDCU.64 UR42, c[0x0][0xc90] ;  /* 0x00019200ff2a77ac */ /* 0x000e620008000a00 */
[----:B------:R-:W1:Y:S01]  /*5440*/  LDC R41, c[0x0][0xf30] ;  /* 0x0003cc00ff297b82 */ /* 0x000e620000000800 */
[----:B------:R-:W-:Y:S01]  /*5450*/  IMAD R98, R101, -0x10, R100 ;  /* 0xfffffff065627824 */ /* 0x000fe200078e0264 */
[----:B------:R-:W-:Y:S01]  /*5460*/  UMOV UR50, URZ ;  /* 0x000000ff00327c82 */ /* 0x000fe20008000000 */
[----:B------:R-:W-:-:S05]  /*5470*/  UMOV UR51, URZ ;  /* 0x000000ff00337c82 */ /* 0x000fca0008000000 */
[----:B------:R-:W1:Y:S08]  /*5480*/  LDC.64 R84, c[0x0][0xf10] ;  /* 0x0003c400ff547b82 */ /* 0x000e700000000a00 */
[----:B------:R-:W1:Y:S08]  /*5490*/  LDC.64 R38, c[0x0][0xf18] ;  /* 0x0003c600ff267b82 */ /* 0x000e700000000a00 */
[----:B------:R-:W1:Y:S08]  /*54a0*/  LDC.64 R36, c[0x0][0xf28] ;  /* 0x0003ca00ff247b82 */ /* 0x000e700000000a00 */
[----:B------:R-:W1:Y:S01]  /*54b0*/  LDC.64 R82, c[0x0][0xcb0] ;  /* 0x00032c00ff527b82 */ /* 0x000e620000000a00 */
[----:B--2---:R-:W-:-:S07]  /*54c0*/  IMAD.IADD R46, R0, 0x1, R46 ;  /* 0x00000001002e7824 */ /* 0x004fce00078e022e */
[----:B------:R-:W2:Y:S08]  /*54d0*/  LDC.64 R80, c[0x0][0xca8] ;  /* 0x00032a00ff507b82 */ /* 0x000eb00000000a00 */
[----:B---34-:R-:W1:Y:S02]  /*54e0*/  LDC R90, c[0x0][0x374] ;  /* 0x0000dd00ff5a7b82 */ /* 0x018e640000000800 */
.L_x_136:
[----:B------:R-:W-:Y:S02]  /*54f0*/  LEA R0, R105, UR49, 0x3 ;  /* 0x0000003169007c11 */ /* 0x000fe4000f8e18ff */
[----:B------:R-:W-:Y:S02]  /*5500*/  SHF.L.U32 R2, R95, 0x1f, RZ ;  /* 0x0000001f5f027819 */ /* 0x000fe400000006ff */
[----:B-1----:R-:W-:Y:S02]  /*5510*/  LEA R16, R105, UR49, 0x4 ;  /* 0x0000003169107c11 */ /* 0x002fe4000f8e20ff */
[----:B---3--:R-:W3:Y:S02]  /*5520*/  SYNCS.PHASECHK.TRANS64.TRYWAIT P0, [R0+URZ+0xa0], R2 ;  /* 0x0000a002000075a7 */ /* 0x008ee400080011ff */
[----:B---3--:R-:W-:Y:S05]  /*5530*/  @!P0 BRA `(.L_x_93) ;  /* 0x00000048005c8947 */ /* 0x008fea0003800000 */
.L_x_182:
[----:B------:R-:W4:Y:S01]  /*5540*/  LDC.64 R10, c[0x0][0xf10] ;  /* 0x0003c400ff0a7b82 */ /* 0x000f220000000a00 */
[----:B------:R-:W2:Y:S01]  /*5550*/  LDS.128 R16, [R16+0x110] ;  /* 0x0001100010107984 */ /* 0x000ea20000000c00 */
[----:B-1----:R-:W-:Y:S01]  /*5560*/  ISETP.NE.AND P1, PT, R41, 0x1, PT ;  /* 0x000000012900780c */ /* 0x002fe20003f25270 */
[----:B---3--:R-:W-:Y:S01]  /*5570*/  VIADD R0, R0, 0xb0 ;  /* 0x000000b000007836 */ /* 0x008fe20000000000 */
[----:B------:R-:W-:Y:S04]  /*5580*/  ISETP.GE.AND P0, PT, R40, 0x1, PT ;  /* 0x000000012800780c */ /* 0x000fe80003f06270 */
[----:B------:R-:W1:Y:S01]  /*5590*/  LDC.64 R8, c[0x0][0xf18] ;  /* 0x0003c600ff087b82 */ /* 0x000e620000000a00 */
[----:B------:R-:W-:Y:S01]  /*55a0*/  PRMT R0, RZ, 0x654, R0 ;  /* 0x00000654ff007816 */ /* 0x000fe20000000000 */
[----:B------:R-:W-:Y:S01]  /*55b0*/  @!PT LDS RZ, [RZ] ;  /* 0x00000000fffff984 */ /* 0x000fe20000000800 */
[----:B------:R-:W-:Y:S01]  /*55c0*/  @!PT LDS RZ, [RZ] ;  /* 0x00000000fffff984 */ /* 0x000fe20000000800 */
[----:B------:R-:W-:Y:S01]  /*55d0*/  @!PT LDS RZ, [RZ] ;  /* 0x00000000fffff984 */ /* 0x000fe20000000800 */
[----:B------:R-:W-:Y:S01]  /*55e0*/  @!PT LDS RZ, [RZ] ;  /* 0x00000000fffff984 */ /* 0x000fe20000000800 */
[----:B------:R3:W-:Y:S06]  /*55f0*/  MEMBAR.ALL.CTA ;  /* 0x0000000000007992 */ /* 0x0007ec0000008000 */
[----:B---3--:R-:W3:Y:S01]  /*5600*/  FENCE.VIEW.ASYNC.S ;  /* 0x00000000000073c6 */ /* 0x008ee20000000000 */
[----:B------:R-:W1:Y:S08]  /*5610*/  @!P1 LDC R12, c[0x0][0xf20] ;  /* 0x0003c800ff0c9b82 */ /* 0x000e700000000800 */
[----:B------:R-:W1:Y:S01]  /*5620*/  @!P1 LDC R7, c[0x0][0xf0c] ;  /* 0x0003c300ff079b82 */ /* 0x000e620000000800 */
[----:B---3--:R3:W-:Y:S01]  /*5630*/  SYNCS.ARRIVE.TRANS64.RED.A1T0 RZ, [R0+URZ], RZ ;  /* 0x000000ff00ff79a7 */ /* 0x0087e200081004ff */
[----:B--2---:R-:W-:Y:S04]  /*5640*/  LOP3.LUT P4, RZ, R18, 0x1, RZ, 0xc0, !PT ;  /* 0x0000000112ff7812 */ /* 0x004fe8000788c0ff */
[----:B------:R-:W-:Y:S09]  /*5650*/  P2R R103, PR, RZ, 0x10 ;  /* 0x00000010ff677803 */ /* 0x000ff20000000000 */
[----:B------:R-:W-:Y:S02]  /*5660*/  @P4 MOV R44, R16 ;  /* 0x00000010002c4202 */ /* 0x000fe40000000f00 */
[----:B------:R-:W-:Y:S01]  /*5670*/  @P4 LOP3.LUT R43, R17, 0xffff, RZ, 0xc0, !PT ;  /* 0x0000ffff112b4812 */ /* 0x000fe200078ec0ff */
[----:B---34-:R-:W-:Y:S06]  /*5680*/  @!P0 BRA `(.L_x_94) ;  /* 0x0000000000a48947 */ /* 0x018fec0003800000 */
[----:B------:R-:W-:Y:S01]  /*5690*/  IMAD.HI.U32 R0, R90, R39, RZ ;  /* 0x000000275a007227 */ /* 0x000fe200078e00ff */
[----:B------:R-:W-:Y:S02]  /*56a0*/  ISETP.NE.AND P0, PT, R38, 0x1, PT ;  /* 0x000000012600780c */ /* 0x000fe40003f05270 */
[----:B------:R-:W-:Y:S01]  /*56b0*/  ISETP.NE.AND P2, PT, R40, 0x1, PT ;  /* 0x000000012800780c */ /* 0x000fe20003f45270 */
[----:B------:R-:W-:Y:S01]  /*56c0*/  IMAD.HI.U32 R4, R91, R84, RZ ;  /* 0x000000545b047227 */ /* 0x000fe200078e00ff */
[----:B------:R-:W-:Y:S02]  /*56d0*/  SHF.R.U32.HI R0, RZ, R89, R0 ;  /* 0x00000059ff007219 */ /* 0x000fe40000011600 */
[----:B------:R-:W-:Y:S01]  /*56e0*/  ISETP.NE.AND P3, PT, R42, 0x1, PT ;  /* 0x000000012a00780c */ /* 0x000fe20003f65270 */
[----:B------:R-:W-:Y:S01]  /*56f0*/  IMAD.HI.U32 R6, R43, R39, RZ ;  /* 0x000000272b067227 */ /* 0x000fe200078e00ff */
[-C--:B------:R-:W-:Y:S02]  /*5700*/  SHF.R.U32.HI R4, RZ, R85.reuse, R4 ;  /* 0x00000055ff047219 */ /* 0x080fe40000011604 */
[----:B------:R-:W-:Y:S01]  /*5710*/  SEL R0, R90, R0, !P0 ;  /* 0x000000005a007207 */ /* 0x000fe20004000000 */
[----:B------:R-:W-:Y:S01]  /*5720*/  IMAD.HI.U32 R5, R44, R84, RZ ;  /* 0x000000542c057227 */ /* 0x000fe200078e00ff */
[----:B------:R-:W-:Y:S03]  /*5730*/  SEL R4, R91, R4, !P3 ;  /* 0x000000045b047207 */ /* 0x000fe60005800000 */
[-C--:B------:R-:W-:Y:S01]  /*5740*/  IMAD.HI.U32 R3, R0, R36.reuse, RZ ;  /* 0x0000002400037227 */ /* 0x080fe200078e00ff */
[----:B------:R-:W-:Y:S03]  /*5750*/  SHF.R.U32.HI R5, RZ, R85, R5 ;  /* 0x00000055ff057219 */ /* 0x000fe60000011605 */
[----:B------:R-:W-:Y:S01]  /*5760*/  IMAD.HI.U32 R2, R4, R36, RZ ;  /* 0x0000002404027227 */ /* 0x000fe200078e00ff */
[----:B------:R-:W-:Y:S02]  /*5770*/  @P2 SHF.R.U32.HI R0, RZ, R37, R3 ;  /* 0x00000025ff002219 */ /* 0x000fe40000011603 */
[----:B------:R-:W-:Y:S02]  /*5780*/  SHF.R.U32.HI R3, RZ, R89, R6 ;  /* 0x00000059ff037219 */ /* 0x000fe40000011606 */
[----:B------:R-:W-:Y:S01]  /*5790*/  @P2 SHF.R.U32.HI R4, RZ, R37, R2 ;  /* 0x00000025ff042219 */ /* 0x000fe20000011602 */
[----:B------:R-:W-:Y:S01]  /*57a0*/  IMAD R0, R40, R0, RZ ;  /* 0x0000000028007224 */ /* 0x000fe200078e02ff */
[----:B------:R-:W-:Y:S02]  /*57b0*/  SEL R3, R43, R3, !P0 ;  /* 0x000000032b037207 */ /* 0x000fe40004000000 */
[----:B------:R-:W-:Y:S01]  /*57c0*/  SEL R2, R44, R5, !P3 ;  /* 0x000000052c027207 */ /* 0x000fe20005800000 */
[----:B------:R-:W-:Y:S01]  /*57d0*/  IMAD R5, R40, R4, RZ ;  /* 0x0000000428057224 */ /* 0x000fe200078e02ff */
[C---:B------:R-:W-:Y:S01]  /*57e0*/  ISETP.GE.AND P0, PT, R3.reuse, R0, PT ;  /* 0x000000000300720c */ /* 0x040fe20003f06270 */
[C---:B------:R-:W-:Y:S03]  /*57f0*/  IMAD.HI.U32 R0, R3.reuse, R36, RZ ;  /* 0x0000002403007227 */ /* 0x040fe600078e00ff */
[C---:B------:R-:W-:Y:S02]  /*5800*/  ISETP.GE.OR P0, PT, R2.reuse, R5, P0 ;  /* 0x000000050200720c */ /* 0x040fe40000706670 */
[----:B------:R-:W-:Y:S04]  /*5810*/  SHF.R.U32.HI R0, RZ, R37, R0 ;  /* 0x00000025ff007219 */ /* 0x000fe80000011600 */
[C---:B------:R-:W-:Y:S05]  /*5820*/  SEL R6, R3.reuse, R0, !P2 ;  /* 0x0000000003067207 */ /* 0x040fea0005000000 */
        /* <DEDUP_REMOVED lines=14> */
[----:B------:R-:W-:Y:S07]  /*5910*/  IMAD R43, R3, R38, R43 ;  /* 0x00000026032b7224 */ /* 0x000fee00078e022b */
.L_x_94:
[----:B-1----:R-:W-:Y:S01]  /*5920*/  @!P1 IMAD.HI.U32 R2, R43, R9, RZ ;  /* 0x000000092b029227 */ /* 0x002fe200078e00ff */
[----:B------:R-:W-:Y:S01]  /*5930*/  @!P1 ISETP.NE.AND P0, PT, R8, 0x1, PT ;  /* 0x000000010800980c */ /* 0x000fe20003f05270 */
[----:B------:R-:W-:Y:S01]  /*5940*/  USHF.L.U32 UR38, UR27, 0x7, URZ ;  /* 0x000000071b267899 */ /* 0x000fe200080006ff */
[----:B------:R-:W-:Y:S01]  /*5950*/  @!P1 ISETP.NE.AND P2, PT, R7, 0x1, PT ;  /* 0x000000010700980c */ /* 0x000fe20003f45270 */
[C---:B------:R-:W-:Y:S01]  /*5960*/  @!P1 IMAD.HI.U32 R0, R44.reuse, R10, RZ ;  /* 0x0000000a2c009227 */ /* 0x040fe200078e00ff */
[----:B------:R-:W-:Y:S01]  /*5970*/  @!P1 SHF.R.U32.HI R2, RZ, R12, R2 ;  /* 0x0000000cff029219 */ /* 0x000fe20000011602 */
[----:B------:R-:W-:Y:S01]  /*5980*/  USHF.L.U32 UR37, UR11, 0x7, URZ ;  /* 0x000000070b257899 */ /* 0x000fe200080006ff */
[----:B------:R-:W-:Y:S01]  /*5990*/  @P4 SHF.R.U32.HI R94, RZ, 0x10, R17 ;  /* 0x00000010ff5e4819 */ /* 0x000fe20000011611 */
[----:B------:R-:W-:Y:S01]  /*59a0*/  VIADD R105, R105, 0x1 ;  /* 0x0000000169697836 */ /* 0x000fe20000000000 */
[----:B------:R-:W-:Y:S01]  /*59b0*/  @!P1 SEL R2, R43, R2, !P0 ;  /* 0x000000022b029207 */ /* 0x000fe20004000000 */
[----:B------:R-:W-:Y:S01]  /*59c0*/  BSSY.RECONVERGENT B6, `(.L_x_95) ;  /* 0x0000028000067945 */ /* 0x000fe20003800200 */
[----:B------:R-:W-:Y:S02]  /*59d0*/  @!P1 SHF.R.U32.HI R0, RZ, R11, R0 ;  /* 0x0000000bff009219 */ /* 0x000fe40000011600 */
[----:B------:R-:W-:Y:S02]  /*59e0*/  LOP3.LUT P0, RZ, R93, 0x1b0, RZ, 0xc0, !PT ;  /* 0x000001b05dff7812 */ /* 0x000fe4000780c0ff */
[----:B------:R-:W-:Y:S05]  /*59f0*/  @!P1 SEL R3, R44, R0, !P2 ;  /* 0x000000002c039207 */ /* 0x000fea0005000000 */
[----:B------:R-:W-:Y:S02]  /*5a00*/  @!P1 IMAD.IADD R0, R2, 0x1, -R3 ;  /* 0x0000000102009824 */ /* 0x000fe400078e0a03 */
[----:B------:R-:W-:Y:S02]  /*5a10*/  @!P1 IMAD.IADD R2, R3, 0x1, -R2 ;  /* 0x0000000103029824 */ /* 0x000fe400078e0a02 */
[----:B------:R-:W-:Y:S02]  /*5a20*/  @!P1 IMAD R44, R0, R7, R44 ;  /* 0x00000007002c9224 */ /* 0x000fe400078e022c */
[----:B------:R-:W-:Y:S01]  /*5a30*/  @!P1 IMAD R43, R2, R8, R43 ;  /* 0x00000008022b9224 */ /* 0x000fe200078e022b */
[----:B------:R-:W-:Y:S06]  /*5a40*/  @!P0 BRA `(.L_x_96) ;  /* 0x00000000007c8947 */ /* 0x000fec0003800000 */
[----:B------:R-:W1:Y:S01]  /*5a50*/  LDCU.64 UR8, c[0x4][0x80] ;  /* 0x01001000ff0877ac */ /* 0x000e620008000a00 */
[----:B------:R-:W-:Y:S01]  /*5a60*/  MOV R2, 0x0 ;  /* 0x0000000000027802 */ /* 0x000fe20000000f00 */
[----:B------:R-:W-:Y:S02]  /*5a70*/  HFMA2 R12, -RZ, RZ, 0, 5.9604644775390625e-08 ;  /* 0x00000001ff0c7431 */ /* 0x000fe400000001ff */
[----:B------:R-:W-:Y:S01]  /*5a80*/  IMAD.MOV.U32 R8, RZ, RZ, 0x70 ;  /* 0x00000070ff087424 */ /* 0x000fe200078e00ff */
[----:B------:R2:W3:Y:S01]  /*5a90*/  LDC.64 R14, c[0x4][R2] ;  /* 0x01000000020e7b82 */ /* 0x0004e20000000a00 */
[----:B------:R-:W4:Y:S01]  /*5aa0*/  LDCU.64 UR6, c[0x4][0x88] ;  /* 0x01001100ff0677ac */ /* 0x000f220008000a00 */
[----:B------:R-:W-:Y:S01]  /*5ab0*/  IMAD.MOV.U32 R13, RZ, RZ, RZ ;  /* 0x000000ffff0d7224 */ /* 0x000fe200078e00ff */
[----:B------:R-:W2:Y:S01]  /*5ac0*/  LDCU.64 UR4, c[0x4][0x8] ;  /* 0x01000100ff0477ac */ /* 0x000ea20008000a00 */
[----:B-1----:R-:W-:Y:S01]  /*5ad0*/  MOV R5, UR9 ;  /* 0x0000000900057c02 */ /* 0x002fe20008000f00 */
[----:B------:R-:W-:Y:S01]  /*5ae0*/  IMAD.U32 R4, RZ, RZ, UR8 ;  /* 0x00000008ff047e24 */ /* 0x000fe2000f8e00ff */
[----:B----4-:R-:W-:Y:S01]  /*5af0*/  MOV R7, UR7 ;  /* 0x0000000700077c02 */ /* 0x010fe20008000f00 */
[----:B------:R-:W-:Y:S01]  /*5b00*/  IMAD.U32 R6, RZ, RZ, UR6 ;  /* 0x00000006ff067e24 */ /* 0x000fe2000f8e00ff */
[----:B--2---:R-:W-:Y:S01]  /*5b10*/  MOV R11, UR5 ;  /* 0x00000005000b7c02 */ /* 0x004fe20008000f00 */
[----:B------:R-:W-:Y:S02]  /*5b20*/  IMAD.U32 R10, RZ, RZ, UR4 ;  /* 0x00000004ff0a7e24 */ /* 0x000fe4000f8e00ff */
[----:B------:R-:W-:Y:S07]  /*5b30*/  LEPC R20, `(.L_x_97) ;  /* 0x000000001014794e */ /* 0x000fee0000000000 */
[----:B---3-5:R-:W-:Y:S05]  /*5b40*/  CALL.ABS.NOINC R14 ;  /* 0x000000000e007343 */ /* 0x028fea0003c00000 */
.L_x_97:
[----:B------:R-:W1:Y:S01]  /*5b50*/  LDCU.64 UR8, c[0x4][0x80] ;  /* 0x01001000ff0877ac */ /* 0x000e620008000a00 */
[----:B------:R-:W2:Y:S01]  /*5b60*/  LDC.64 R2, c[0x4][R2] ;  /* 0x0100000002027b82 */ /* 0x000ea20000000a00 */
[----:B------:R-:W-:Y:S02]  /*5b70*/  HFMA2 R12, -RZ, RZ, 0, 5.9604644775390625e-08 ;  /* 0x00000001ff0c7431 */ /* 0x000fe400000001ff */
[----:B------:R-:W-:Y:S02]  /*5b80*/  IMAD.MOV.U32 R8, RZ, RZ, 0x70 ;  /* 0x00000070ff087424 */ /* 0x000fe400078e00ff */
[----:B------:R-:W-:Y:S01]  /*5b90*/  IMAD.MOV.U32 R13, RZ, RZ, RZ ;  /* 0x000000ffff0d7224 */ /* 0x000fe200078e00ff */
[----:B------:R-:W3:Y:S01]  /*5ba0*/  LDCU.64 UR6, c[0x4][0x88] ;  /* 0x01001100ff0677ac */ /* 0x000ee20008000a00 */
[----:B------:R-:W4:Y:S01]  /*5bb0*/  LDCU.64 UR4, c[0x4][0x8] ;  /* 0x01000100ff0477ac */ /* 0x000f220008000a00 */
[----:B-1----:R-:W-:Y:S02]  /*5bc0*/  MOV R4, UR8 ;  /* 0x0000000800047c02 */ /* 0x002fe40008000f00 */
[----:B------:R-:W-:Y:S02]  /*5bd0*/  MOV R5, UR9 ;  /* 0x0000000900057c02 */ /* 0x000fe40008000f00 */
[----:B---3--:R-:W-:Y:S01]  /*5be0*/  MOV R7, UR7 ;  /* 0x0000000700077c02 */ /* 0x008fe20008000f00 */
[----:B------:R-:W-:Y:S01]  /*5bf0*/  IMAD.U32 R6, RZ, RZ, UR6 ;  /* 0x00000006ff067e24 */ /* 0x000fe2000f8e00ff */
[----:B----4-:R-:W-:Y:S01]  /*5c00*/  MOV R11, UR5 ;  /* 0x00000005000b7c02 */ /* 0x010fe20008000f00 */
[----:B------:R-:W-:Y:S02]  /*5c10*/  IMAD.U32 R10, RZ, RZ, UR4 ;  /* 0x00000004ff0a7e24 */ /* 0x000fe4000f8e00ff */
[----:B------:R-:W-:Y:S07]  /*5c20*/  LEPC R20, `(.L_x_96) ;  /* 0x000000001014794e */ /* 0x000fee0000000000 */
[----:B--2---:R-:W-:Y:S05]  /*5c30*/  CALL.ABS.NOINC R2 ;  /* 0x0000000002007343 */ /* 0x004fea0003c00000 */
.L_x_96:
[----:B------:R-:W-:Y:S05]  /*5c40*/  BSYNC.RECONVERGENT B6 ;  /* 0x0000000000067941 */ /* 0x000fea0003800200 */
.L_x_95:
[----:B------:R-:W-:Y:S01]  /*5c50*/  ISETP.NE.U32.AND P4, PT, R82, RZ, PT ;  /* 0x000000ff5200720c */ /* 0x000fe20003f85070 */
[----:B------:R-:W-:Y:S01]  /*5c60*/  UISETP.NE.AND UP2, UPT, UR48, URZ, UPT ;  /* 0x000000ff3000728c */ /* 0x000fe2000bf45270 */
[----:B------:R-:W-:Y:S01]  /*5c70*/  ISETP.NE.U32.AND P2, PT, RZ, UR40, PT ;  /* 0x00000028ff007c0c */ /* 0x000fe2000bf45070 */
[----:B------:R-:W-:Y:S01]  /*5c80*/  UISETP.NE.U32.AND UP1, UPT, UR42, URZ, UPT ;  /* 0x000000ff2a00728c */ /* 0x000fe2000bf25070 */
[----:B------:R-:W-:Y:S01]  /*5c90*/  ISETP.NE.AND.EX P4, PT, R83, RZ, PT, P4 ;  /* 0x000000ff5300720c */ /* 0x000fe20003f85340 */
[----:B------:R-:W-:Y:S01]  /*5ca0*/  UPLOP3.LUT UP0, UPT, UPT, UPT, UPT, 0x40, 0x4 ;  /* 0x000000000004789c */ /* 0x000fe20003f0e870 */
[----:B------:R-:W-:Y:S01]  /*5cb0*/  ISETP.NE.AND.EX P2, PT, RZ, UR41, PT, P2 ;  /* 0x00000029ff007c0c */ /* 0x000fe2000bf45320 */
[----:B------:R-:W-:Y:S01]  /*5cc0*/  UISETP.NE.AND.EX UP1, UPT, UR43, URZ, UPT, UP1 ;  /* 0x000000ff2b00728c */ /* 0x000fe2000bf25310 */
[----:B------:R-:W-:Y:S04]  /*5cd0*/  PLOP3.LUT P1, PT, PT, PT, UP2, 0x80, 0x8 ;  /* 0x000000000008781c */ /* 0x000fe80003f2f028 */
[----:B------:R-:W-:Y:S06]  /*5ce0*/  @UP2 UPLOP3.LUT UP0, UPT, UPT, UPT, UP1, 0x80, 0x8 ;  /* 0x000000000008289c */ /* 0x000fec0003f0f010 */
[----:B------:R-:W-:Y:S01]  /*5cf0*/  PLOP3.LUT P0, PT, PT, PT, UP0, 0x80, 0x8 ;  /* 0x000000000008781c */ /* 0x000fe20003f0f008 */
[----:B------:R-:W-:Y:S01]  /*5d00*/  @!UPT UIADD3 URZ, UPT, UPT, URZ, URZ, URZ ;  /* 0x000000fffffff290 */ /* 0x000fe2000fffe0ff */
[----:B------:R-:W-:Y:S11]  /*5d10*/  BRA.U !UP1, `(.L_x_98) ;  /* 0x0000000109387547 */ /* 0x000ff6000b800000 */
[----:B------:R-:W-:Y:S01]  /*5d20*/  UISETP.NE.U32.AND UP0, UPT, UR40, URZ, UPT ;  /* 0x000000ff2800728c */ /* 0x000fe2000bf05070 */
[----:B------:R-:W-:Y:S02]  /*5d30*/  HFMA2 R0, -RZ, RZ, 0, 5.9604644775390625e-08 ;  /* 0x00000001ff007431 */ /* 0x000fe400000001ff */
[----:B------:R-:W-:Y:S01]  /*5d40*/  IMAD.MOV.U32 R88, RZ, RZ, 0x1 ;  /* 0x00000001ff587424 */ /* 0x000fe200078e00ff */
[----:B------:R-:W-:Y:S06]  /*5d50*/  UISETP.NE.AND.EX UP0, UPT, UR41, URZ, UPT, UP0 ;  /* 0x000000ff2900728c */ /* 0x000fec000bf05300 */
[----:B------:R-:W-:Y:S05]  /*5d60*/  PLOP3.LUT P3, PT, PT, PT, UP0, 0x80, 0x8 ;  /* 0x000000000008781c */ /* 0x000fea0003f6f008 */
[----:B------:R-:W1:Y:S01]  /*5d70*/  @UP0 LDCU.64 UR6, c[0x0][0xc88] ;  /* 0x00019100ff0607ac */ /* 0x000e620008000a00 */
[----:B------:R-:W-:Y:S07]  /*5d80*/  @UP0 UIMAD UR4, UR44, UR42, URZ ;  /* 0x0000002a2c0402a4 */ /* 0x000fee000f8e02ff */
[----:B------:R-:W-:Y:S01]  /*5d90*/  @!P3 PRMT R88, R0, 0x7610, R88 ;  /* 0x000076100058b816 */ /* 0x000fe20000000058 */
[----:B-1----:R-:W-:Y:S03]  /*5da0*/  @UP0 UIMAD.WIDE UR6, UR4, 0x4, UR6 ;  /* 0x00000004040608a5 */ /* 0x002fe6000f8e0206 */
[----:B------:R-:W1:Y:S03]  /*5db0*/  @!UP0 LDCU UR4, c[0x0][0xc80] ;  /* 0x00019000ff0487ac */ /* 0x000e660008000800 */
[----:B------:R-:W-:Y:S01]  /*5dc0*/  IMAD.U32 R2, RZ, RZ, UR6 ;  /* 0x00000006ff027e24 */ /* 0x000fe2000f8e00ff */
[----:B------:R-:W-:Y:S05]  /*5dd0*/  MOV R3, UR7 ;  /* 0x0000000700037c02 */ /* 0x000fea0008000f00 */
[----:B-----5:R2:W5:Y:S02]  /*5de0*/  @P3 LDG.E R49, desc[UR46][R2.64] ;  /* 0x0000002e02313981 */ /* 0x020564000c1e1900 */
[----:B-12---:R-:W-:Y:S02]  /*5df0*/  @!P3 IMAD.U32 R49, RZ, RZ, UR4 ;  /* 0x00000004ff31be24 */ /* 0x006fe4000f8e00ff */
.L_x_98:
[----:B------:R-:W-:Y:S05]  /*5e00*/  @!P4 BRA `(.L_x_99) ;  /* 0x000000000020c947 */ /* 0x000fea0003800000 */
[----:B------:R-:W-:Y:S04]  /*5e10*/  ISETP.NE.U32.AND P3, PT, R80, RZ, PT ;  /* 0x000000ff5000720c */ /* 0x000fe80003f65070 */
[----:B------:R-:W-:Y:S11]  /*5e20*/  ISETP.NE.AND.EX P3, PT, R81, RZ, PT, P3 ;  /* 0x000000ff5100720c */ /* 0x000ff60003f65330 */
[----:B------:R-:W-:Y:S02]  /*5e30*/  @!UPT UIADD3 URZ, UPT, UPT, URZ, URZ, URZ ;  /* 0x000000fffffff290 */ /* 0x000fe4000fffe0ff */
[----:B------:R-:W1:Y:S01]  /*5e40*/  @P3 LDC.64 R2, c[0x0][0xca8] ;  /* 0x00032a00ff023b82 */ /* 0x000e620000000a00 */
[----:B------:R-:W-:Y:S04]  /*5e50*/  @P3 IMAD R0, R82, UR44, RZ ;  /* 0x0000002c52003c24 */ /* 0x000fe8000f8e02ff */
[----:B-1----:R-:W-:Y:S05]  /*5e60*/  @P3 IMAD.WIDE R2, R0, 0x4, R2 ;  /* 0x0000000400023825 */ /* 0x002fea00078e0202 */
[----:B-----5:R1:W5:Y:S02]  /*5e70*/  @P3 LDG.E R47, desc[UR46][R2.64] ;  /* 0x0000002e022f3981 */ /* 0x020364000c1e1900 */
[----:B-1----:R-:W2:Y:S02]  /*5e80*/  @!P3 LDC R47, c[0x0][0xca0] ;  /* 0x00032800ff2fbb82 */ /* 0x002ea40000000800 */
.L_x_99:
[----:B-----5:R-:W-:Y:S01]  /*5e90*/  FSETP.NEU.AND P3, PT, R49, RZ, PT ;  /* 0x000000ff3100720b */ /* 0x020fe20003f6d000 */
[----:B------:R-:W-:Y:S01]  /*5ea0*/  BSSY B1, `(.L_x_100) ;  /* 0x0000039000017945 */ /* 0x000fe20003800000 */
[----:B------:R-:W-:Y:S01]  /*5eb0*/  SEL R3, RZ, 0xffffffff, P2 ;  /* 0xffffffffff037807 */ /* 0x000fe20001000000 */
[----:B------:R-:W-:Y:S01]  /*5ec0*/  IMAD.MOV.U32 R66, RZ, RZ, 0x1 ;  /* 0x00000001ff427424 */ /* 0x000fe200078e00ff */
[----:B------:R-:W-:Y:S01]  /*5ed0*/  @P1 LOP3.LUT P2, RZ, R88, 0xff, RZ, 0xc0, !PT ;  /* 0x000000ff58ff1812 */ /* 0x000fe2000784c0ff */
[----:B------:R-:W-:Y:S01]  /*5ee0*/  IMAD R48, R45, 0x80, R46 ;  /* 0x000000802d307824 */ /* 0x000fe200078e022e */
[----:B------:R-:W-:Y:S01]  /*5ef0*/  @P1 SEL R0, RZ, 0xffffffff, P3 ;  /* 0xffffffffff001807 */ /* 0x000fe20001800000 */
[----:B------:R-:W-:Y:S01]  /*5f00*/  IMAD R106, R101, -0x10, R99 ;  /* 0xfffffff0656a7824 */ /* 0x000fe200078e0263 */
[----:B------:R-:W-:Y:S01]  /*5f10*/  LOP3.LUT R97, R97, 0x1, RZ, 0x3c, !PT ;  /* 0x0000000161617812 */ /* 0x000fe200078e3cff */
[----:B------:R-:W-:Y:S01]  /*5f20*/  IMAD.MOV.U32 R65, RZ, RZ, RZ ;  /* 0x000000ffff417224 */ /* 0x000fe200078e00ff */
[----:B------:R-:W-:Y:S02]  /*5f30*/  @P0 SEL R0, R3, R0, !P2 ;  /* 0x0000000003000207 */ /* 0x000fe40005000000 */
[----:B------:R-:W-:Y:S02]  /*5f40*/  CS2R R78, SRZ ;  /* 0x00000000004e7805 */ /* 0x000fe4000001ff00 */
[----:B------:R-:W-:Y:S02]  /*5f50*/  LEA R64, R45, UR49, 0x3 ;  /* 0x000000312d407c11 */ /* 0x000fe4000f8e18ff */
[----:B------:R-:W-:Y:S02]  /*5f60*/  CS2R R76, SRZ ;  /* 0x00000000004c7805 */ /* 0x000fe4000001ff00 */
[----:B------:R-:W-:Y:S02]  /*5f70*/  @P1 LOP3.LUT R0, R0, 0x1, RZ, 0xc0, !PT ;  /* 0x0000000100001812 */ /* 0x000fe400078ec0ff */
[----:B------:R-:W-:Y:S02]  /*5f80*/  CS2R R70, SRZ ;  /* 0x0000000000467805 */ /* 0x000fe4000001ff00 */
[----:B------:R-:W-:Y:S02]  /*5f90*/  PLOP3.LUT P2, PT, PT, PT, UP1, 0x80, 0x8 ;  /* 0x000000000008781c */ /* 0x000fe40003f4f018 */
[----:B------:R-:W-:Y:S02]  /*5fa0*/  CS2R R68, SRZ ;  /* 0x0000000000447805 */ /* 0x000fe4000001ff00 */
[----:B------:R-:W-:Y:S02]  /*5fb0*/  ISETP.NE.U32.OR P5, PT, R0, 0x1, !P1 ;  /* 0x000000010000780c */ /* 0x000fe40004fa5470 */
[----:B------:R-:W-:Y:S02]  /*5fc0*/  CS2R R62, SRZ ;  /* 0x00000000003e7805 */ /* 0x000fe4000001ff00 */
[----:B------:R-:W-:Y:S02]  /*5fd0*/  LOP3.LUT P4, R104, R88, 0xff, RZ, 0xc0, !PT ;  /* 0x000000ff58687812 */ /* 0x000fe4000788c0ff */
[----:B------:R-:W-:Y:S02]  /*5fe0*/  CS2R R60, SRZ ;  /* 0x00000000003c7805 */ /* 0x000fe4000001ff00 */
[----:B------:R-:W-:Y:S02]  /*5ff0*/  SEL R2, RZ, 0xffffffff, P3 ;  /* 0xffffffffff027807 */ /* 0x000fe40001800000 */
[----:B------:R-:W-:Y:S02]  /*6000*/  CS2R R58, SRZ ;  /* 0x00000000003a7805 */ /* 0x000fe4000001ff00 */
[----:B------:R-:W-:Y:S02]  /*6010*/  P2R R107, PR, RZ, 0x20 ;  /* 0x00000020ff6b7803 */ /* 0x000fe40000000000 */
[----:B------:R-:W-:Y:S02]  /*6020*/  CS2R R56, SRZ ;  /* 0x0000000000387805 */ /* 0x000fe4000001ff00 */
[----:B------:R-:W-:Y:S02]  /*6030*/  @P2 SEL R2, R3, R2, !P4 ;  /* 0x0000000203022207 */ /* 0x000fe40006000000 */
[----:B------:R-:W-:Y:S02]  /*6040*/  @P5 SHF.L.U32 R0, R97, 0x1f, RZ ;  /* 0x0000001f61005819 */ /* 0x000fe400000006ff */
[----:B------:R-:W-:Y:S02]  /*6050*/  LOP3.LUT R2, R2, 0x1, RZ, 0xc0, !PT ;  /* 0x0000000102027812 */ /* 0x000fe400078ec0ff */
[----:B------:R1:W3:Y:S02]  /*6060*/  @P5 SYNCS.PHASECHK.TRANS64.TRYWAIT P1, [UR49+0x50], R0 ;  /* 0x00005000ff0055a7 */ /* 0x0002e40008021131 */
[----:B------:R-:W-:Y:S04]  /*6070*/  ISETP.NE.U32.AND P2, PT, R2, 0x1, PT ;  /* 0x000000010200780c */ /* 0x000fe80003f45070 */
[----:B------:R-:W-:Y:S02]  /*6080*/  P2R R67, PR, RZ, 0x4 ;  /* 0x00000004ff437803 */ /* 0x000fe40000000000 */
[----:B-1----:R-:W-:Y:S04]  /*6090*/  SHF.L.U32 R0, R96, 0x1f, RZ ;  /* 0x0000001f60007819 */ /* 0x002fe800000006ff */
[----:B------:R1:W4:Y:S01]  /*60a0*/  SYNCS.PHASECHK.TRANS64.TRYWAIT P0, [R64+URZ+0xc0], R0 ;  /* 0x0000c000400075a7 */ /* 0x00032200080011ff */
[----:B---3--:R-:W-:Y:S01]  /*60b0*/  @P5 SEL R66, RZ, 0x1, !P1 ;  /* 0x00000001ff425807 */ /* 0x008fe20004800000 */
[----:B-1----:R-:W-:Y:S06]  /*60c0*/  @!P5 BRA `(.L_x_101) ;  /* 0x000000000058d947 */ /* 0x002fec0003800000 */
[----:B------:R-:W-:Y:S01]  /*60d0*/  IMAD.MOV.U32 R79, RZ, RZ, RZ ;  /* 0x000000ffff4f7224 */ /* 0x000fe200078e00ff */
[----:B------:R-:W-:Y:S01]  /*60e0*/  ISETP.NE.AND P1, PT, R66, RZ, PT ;  /* 0x000000ff4200720c */ /* 0x000fe20003f25270 */
[----:B------:R-:W-:Y:S01]  /*60f0*/  BSSY B0, `(.L_x_102) ;  /* 0x000000c000007945 */ /* 0x000fe20003800000 */
[----:B------:R-:W-:Y:S02]  /*6100*/  CS2R R58, SRZ ;  /* 0x00000000003a7805 */ /* 0x000fe4000001ff00 */
[----:B------:R-:W-:Y:S02]  /*6110*/  CS2R R56, SRZ ;  /* 0x0000000000387805 */ /* 0x000fe4000001ff00 */
[----:B------:R-:W-:Y:S02]  /*6120*/  CS2R R62, SRZ ;  /* 0x00000000003e7805 */ /* 0x000fe4000001ff00 */
[----:B------:R-:W-:Y:S02]  /*6130*/  CS2R R60, SRZ ;  /* 0x00000000003c7805 */ /* 0x000fe4000001ff00 */
[----:B------:R-:W-:Y:S02]  /*6140*/  CS2R R70, SRZ ;  /* 0x0000000000467805 */ /* 0x000fe4000001ff00 */
[----:B------:R-:W-:Y:S02]  /*6150*/  CS2R R68, SRZ ;  /* 0x0000000000447805 */ /* 0x000fe4000001ff00 */
[----:B------:R-:W-:Y:S01]  /*6160*/  CS2R R76, SRZ ;  /* 0x00000000004c7805 */ /* 0x000fe2000001ff00 */
[----:B------:R-:W-:Y:S06]  /*6170*/  @P1 BRA `(.L_x_103) ;  /* 0x00000000000c1947 */ /* 0x000fec0003800000 */
[----:B------:R-:W-:Y:S04]  /*6180*/  SHF.L.U32 R3, R97, 0x1f, RZ ;  /* 0x0000001f61037819 */ /* 0x000fe800000006ff */
[----:B------:R-:W1:Y:S02]  /*6190*/  SYNCS.PHASECHK.TRANS64.TRYWAIT P1, [UR49+0x50], R3 ;  /* 0x00005003ff0075a7 */ /* 0x000e640008021131 */
[----:B-1----:R-:W-:Y:S05]  /*61a0*/  @!P1 BRA `(.L_x_104) ;  /* 0x0000003c00549947 */ /* 0x002fea0003800000 */
.L_x_103:
[----:B------:R-:W-:Y:S05]  /*61b0*/  BSYNC B0 ;  /* 0x0000000000007941 */ /* 0x000fea0003800000 */
.L_x_102:
[----:B------:R-:W-:Y:S01]  /*61c0*/  ISETP.NE.AND P1, PT, R67, RZ, PT ;  /* 0x000000ff4300720c */ /* 0x000fe20003f25270 */
[----:B------:R-:W-:Y:S11]  /*61d0*/  HFMA2 R65, -RZ, RZ, 0, 5.9604644775390625e-08 ;  /* 0x00000001ff417431 */ /* 0x000ff600000001ff */
[----:B------:R-:W-:Y:S01]  /*61e0*/  @!UPT UIADD3 URZ, UPT, UPT, URZ, URZ, URZ ;  /* 0x000000fffffff290 */ /* 0x000fe2000fffe0ff */
[----:B------:R3:W1:Y:S04]  /*61f0*/  @P1 LDS.128 R56, [R100] ;  /* 0x0000000064381984 */ /* 0x0006680000000c00 */
[----:B------:R3:W1:Y:S04]  /*6200*/  @P1 LDS.128 R60, [R99+0x10] ;  /* 0x00001000633c1984 */ /* 0x0006680000000c00 */
[----:B------:R3:W1:Y:S04]  /*6210*/  @P1 LDS.128 R68, [R98+0x20] ;  /* 0x0000200062441984 */ /* 0x0006680000000c00 */
[----:B------:R3:W1:Y:S02]  /*6220*/  @P1 LDS.128 R76, [R106+0x30] ;  /* 0x000030006a4c1984 */ /* 0x0006640000000c00 */
.L_x_101:
[----:B------:R-:W-:Y:S05]  /*6230*/  BSYNC B1 ;  /* 0x0000000000017941 */ /* 0x000fea0003800000 */
.L_x_100:
[----:B-1----:R-:W-:Y:S04]  /*6240*/  SHF.R.U32.HI R2, RZ, 0x15, R48 ;  /* 0x00000015ff027819 */ /* 0x002fe80000011630 */
[----:B------:R-:W-:Y:S01]  /*6250*/  LOP3.LUT P1, RZ, R2, 0x3, R92, 0x48, !PT ;  /* 0x0000000302ff7812 */ /* 0x000fe2000782485c */
[----:B------:R-:W-:Y:S01]  /*6260*/  @!UPT UIADD3 URZ, UPT, UPT, URZ, URZ, URZ ;  /* 0x000000fffffff290 */ /* 0x000fe2000fffe0ff */
[----:B----4-:R-:W-:Y:S11]  /*6270*/  @P0 BRA `(.L_x_105) ;  /* 0x0000000000080947 */ /* 0x010ff60003800000 */
[----:B------:R-:W1:Y:S02]  /*6280*/  SYNCS.PHASECHK.TRANS64.TRYWAIT P0, [R64+URZ+0xc0], R0 ;  /* 0x0000c000400075a7 */ /* 0x000e6400080011ff */
[----:B-1----:R-:W-:Y:S05]  /*6290*/  @!P0 BRA `(.L_x_106) ;  /* 0x0000003c00308947 */ /* 0x002fea0003800000 */
.L_x_105:
[----:B------:R-:W-:Y:S05]  /*62a0*/  @!P1 BRA `(.L_x_107) ;  /* 0x0000000000409947 */ /* 0x000fea0003800000 */
[----:B------:R-:W4:Y:S01]  /*62b0*/  LDCU.64 UR8, c[0x4][0x70] ;  /* 0x01000e00ff0877ac */ /* 0x000f220008000a00 */
[----:B------:R-:W-:Y:S01]  /*62c0*/  MOV R3, 0x0 ;  /* 0x0000000000037802 */ /* 0x000fe20000000f00 */
[----:B------:R-:W-:Y:S02]  /*62d0*/  HFMA2 R12, -RZ, RZ, 0, 5.9604644775390625e-08 ;  /* 0x00000001ff0c7431 */ /* 0x000fe400000001ff */
[----:B------:R-:W-:Y:S02]  /*62e0*/  IMAD.MOV.U32 R8, RZ, RZ, 0x192 ;  /* 0x00000192ff087424 */ /* 0x000fe400078e00ff */
[----:B------:R-:W-:Y:S01]  /*62f0*/  IMAD.MOV.U32 R13, RZ, RZ, RZ ;  /* 0x000000ffff0d7224 */ /* 0x000fe200078e00ff */
[----:B------:R-:W5:Y:S01]  /*6300*/  LDCU.64 UR6, c[0x4][0x78] ;  /* 0x01000f00ff0677ac */ /* 0x000f620008000a00 */
[----:B------:R-:W1:Y:S01]  /*6310*/  LDC.64 R2, c[0x4][R3] ;  /* 0x0100000003027b82 */ /* 0x000e620000000a00 */
[----:B------:R-:W2:Y:S01]  /*6320*/  LDCU.64 UR4, c[0x4][0x10] ;  /* 0x01000200ff0477ac */ /* 0x000ea20008000a00 */
[----:B----4-:R-:W-:Y:S01]  /*6330*/  MOV R5, UR9 ;  /* 0x0000000900057c02 */ /* 0x010fe20008000f00 */
[----:B------:R-:W-:Y:S01]  /*6340*/  IMAD.U32 R4, RZ, RZ, UR8 ;  /* 0x00000008ff047e24 */ /* 0x000fe2000f8e00ff */
[----:B-----5:R-:W-:Y:S01]  /*6350*/  MOV R7, UR7 ;  /* 0x0000000700077c02 */ /* 0x020fe20008000f00 */
[----:B------:R-:W-:Y:S01]  /*6360*/  IMAD.U32 R6, RZ, RZ, UR6 ;  /* 0x00000006ff067e24 */ /* 0x000fe2000f8e00ff */
[----:B--2---:R-:W-:Y:S01]  /*6370*/  MOV R11, UR5 ;  /* 0x00000005000b7c02 */ /* 0x004fe20008000f00 */
[----:B------:R-:W-:Y:S02]  /*6380*/  IMAD.U32 R10, RZ, RZ, UR4 ;  /* 0x00000004ff0a7e24 */ /* 0x000fe4000f8e00ff */
[----:B------:R-:W-:Y:S07]  /*6390*/  LEPC R20, `(.L_x_107) ;  /* 0x000000001014794e */ /* 0x000fee0000000000 */
[----:B-1-3--:R-:W-:Y:S05]  /*63a0*/  CALL.ABS.NOINC R2 ;  /* 0x0000000002007343 */ /* 0x00afea0003c00000 */
.L_x_107:
[----:B------:R-:W-:Y:S01]  /*63b0*/  SHF.L.U32 R50, R56, 0x10, RZ ;  /* 0x0000001038327819 */ /* 0x000fe200000006ff */
[----:B------:R-:W-:Y:S05]  /*63c0*/  WARPSYNC.ALL ;  /* 0x0000000000007948 */ /* 0x000fea0003800000 */
[----:B------:R-:W-:Y:S01]  /*63d0*/  R2UR UR4, R48 ;  /* 0x00000000300472ca */ /* 0x000fe200000e0000 */
[----:B------:R-:W-:Y:S01]  /*63e0*/  BSSY.RECONVERGENT B0, `(.L_x_108) ;  /* 0x0000088000007945 */ /* 0x000fe20003800200 */
[----:B------:R-:W-:Y:S02]  /*63f0*/  LOP3.LUT R51, R56, 0xffff0000, RZ, 0xc0, !PT ;  /* 0xffff000038337812 */ /* 0x000fe400078ec0ff */
[----:B------:R-:W-:Y:S02]  /*6400*/  SHF.L.U32 R52, R57, 0x10, RZ ;  /* 0x0000001039347819 */ /* 0x000fe400000006ff */
[----:B------:R-:W-:Y:S07]  /*6410*/  ISETP.NE.AND P0, PT, R102, RZ, PT ;  /* 0x000000ff6600720c */ /* 0x000fee0003f05270 */
[----:B------:R-:W1:Y:S02]  /*6420*/  LDTM.x32 R4, tmem[UR4] ;  /* 0x00000004000479ee */ /* 0x000e6400082c0000 */
[C---:B-12---:R-:W-:Y:S01]  /*6430*/  FMUL R0, R47.reuse, R4 ;  /* 0x000000042f007220 */ /* 0x046fe20000400000 */
[C---:B------:R-:W-:Y:S01]  /*6440*/  FMUL R2, R47.reuse, R5 ;  /* 0x000000052f027220 */ /* 0x040fe20000400000 */
[C---:B------:R-:W-:Y:S01]  /*6450*/  FMUL R4, R47.reuse, R8 ;  /* 0x000000082f047220 */ /* 0x040fe20000400000 */
[C---:B------:R-:W-:Y:S01]  /*6460*/  FMUL R3, R47.reuse, R6 ;  /* 0x000000062f037220 */ /* 0x040fe20000400000 */
[C---:B------:R-:W-:Y:S01]  /*6470*/  FMUL R5, R47.reuse, R9 ;  /* 0x000000092f057220 */ /* 0x040fe20000400000 */
[C---:B------:R-:W-:Y:S01]  /*6480*/  FMUL R8, R47.reuse, R12 ;  /* 0x0000000c2f087220 */ /* 0x040fe20000400000 */
[C---:B------:R-:W-:Y:S01]  /*6490*/  FMUL R6, R47.reuse, R10 ;  /* 0x0000000a2f067220 */ /* 0x040fe20000400000 */
[C---:B------:R-:W-:Y:S01]  /*64a0*/  FMUL R9, R47.reuse, R13 ;  /* 0x0000000d2f097220 */ /* 0x040fe20000400000 */
[----:B------:R-:W-:Y:S01]  /*64b0*/  FMUL R12, R47, R16 ;  /* 0x000000102f0c7220 */ /* 0x000fe20000400000 */
[----:B------:R-:W-:Y:S01]  /*64c0*/  FFMA R0, R49, R50, R0 ;  /* 0x0000003231007223 */ /* 0x000fe20000000000 */
[C---:B------:R-:W-:Y:S01]  /*64d0*/  FMUL R10, R47.reuse, R14 ;  /* 0x0000000e2f0a7220 */ /* 0x040fe20000400000 */
[C---:B------:R-:W-:Y:S01]  /*64e0*/  FMUL R13, R47.reuse, R17 ;  /* 0x000000112f0d7220 */ /* 0x040fe20000400000 */
[----:B------:R-:W-:Y:S01]  /*64f0*/  FMUL R16, R47, R20 ;  /* 0x000000142f107220 */ /* 0x000fe20000400000 */
[----:B------:R-:W-:Y:S01]  /*6500*/  FFMA R2, R49, R51, R2 ;  /* 0x0000003331027223 */ /* 0x000fe20000000002 */
[C---:B------:R-:W-:Y:S01]  /*6510*/  FMUL R14, R47.reuse, R18 ;  /* 0x000000122f0e7220 */ /* 0x040fe20000400000 */
        /* <DEDUP_REMOVED lines=8> */
[----:B------:R-:W-:Y:S01]  /*65a0*/  LOP3.LUT R32, R57, 0xffff0000, RZ, 0xc0, !PT ;  /* 0xffff000039207812 */ /* 0x000fe200078ec0ff */
[C---:B------:R-:W-:Y:S01]  /*65b0*/  FMUL R26, R47.reuse, R30 ;  /* 0x0000001e2f1a7220 */ /* 0x040fe20000400000 */
[----:B------:R-:W-:Y:S01]  /*65c0*/  FMUL R29, R47, R33 ;  /* 0x000000212f1d7220 */ /* 0x000fe20000400000 */
[----:B------:R-:W-:Y:S01]  /*65d0*/  SHF.L.U32 R33, R58, 0x10, RZ ;  /* 0x000000103a217819 */ /* 0x000fe200000006ff */
[----:B------:R-:W-:Y:S01]  /*65e0*/  FFMA R3, R49, R52, R3 ;  /* 0x0000003431037223 */ /* 0x000fe20000000003 */
[----:B------:R-:W-:Y:S01]  /*65f0*/  F2FP.BF16.F32.PACK_AB R52, R2, R0 ;  /* 0x000000000234723e */ /* 0x000fe200000010ff */
[----:B------:R-:W-:Y:S01]  /*6600*/  FMUL R7, R47, R7 ;  /* 0x000000072f077220 */ /* 0x000fe20000400000 */
[----:B------:R-:W-:Y:S01]  /*6610*/  SHF.L.U32 R0, R59, 0x10, RZ ;  /* 0x000000103b007819 */ /* 0x000fe200000006ff */
[----:B------:R-:W-:Y:S01]  /*6620*/  FMUL R30, R47, R34 ;  /* 0x000000222f1e7220 */ /* 0x000fe20000400000 */
[----:B------:R-:W-:Y:S01]  /*6630*/  LOP3.LUT R34, R58, 0xffff0000, RZ, 0xc0, !PT ;  /* 0xffff00003a227812 */ /* 0x000fe200078ec0ff */
[----:B------:R-:W-:Y:S01]  /*6640*/  FFMA R7, R49, R32, R7 ;  /* 0x0000002031077223 */ /* 0x000fe20000000007 */
[----:B------:R-:W-:Y:S01]  /*6650*/  LOP3.LUT R2, R59, 0xffff0000, RZ, 0xc0, !PT ;  /* 0xffff00003b027812 */ /* 0x000fe200078ec0ff */
[----:B------:R-:W-:Y:S01]  /*6660*/  FFMA R4, R49, R33, R4 ;  /* 0x0000002131047223 */ /* 0x000fe20000000004 */
[----:B------:R-:W-:Y:S01]  /*6670*/  FMUL R11, R47, R11 ;  /* 0x0000000b2f0b7220 */ /* 0x000fe20000400000 */
[----:B------:R-:W-:Y:S01]  /*6680*/  FFMA R5, R49, R34, R5 ;  /* 0x0000002231057223 */ /* 0x000fe20000000005 */
[----:B------:R-:W-:Y:S01]  /*6690*/  F2FP.BF16.F32.PACK_AB R53, R7, R3 ;  /* 0x000000030735723e */ /* 0x000fe200000010ff */
[C---:B------:R-:W-:Y:S01]  /*66a0*/  FFMA R6, R49.reuse, R0, R6 ;  /* 0x0000000031067223 */ /* 0x040fe20000000006 */
[C---:B------:R-:W-:Y:S01]  /*66b0*/  SHF.L.U32 R0, R60.reuse, 0x10, RZ ;  /* 0x000000103c007819 */ /* 0x040fe200000006ff */
[----:B------:R-:W-:Y:S01]  /*66c0*/  FFMA R11, R49, R2, R11 ;  /* 0x00000002310b7223 */ /* 0x000fe2000000000b */
[----:B------:R-:W-:Y:S01]  /*66d0*/  LOP3.LUT R2, R60, 0xffff0000, RZ, 0xc0, !PT ;  /* 0xffff00003c027812 */ /* 0x000fe200078ec0ff */
[----:B------:R-:W-:Y:S01]  /*66e0*/  FMUL R15, R47, R15 ;  /* 0x0000000f2f0f7220 */ /* 0x000fe20000400000 */
[----:B------:R-:W-:Y:S01]  /*66f0*/  SHF.L.U32 R3, R61, 0x10, RZ ;  /* 0x000000103d037819 */ /* 0x000fe200000006ff */
[----:B------:R-:W-:Y:S01]  /*6700*/  FFMA R8, R49, R0, R8 ;  /* 0x0000000031087223 */ /* 0x000fe20000000008 */
[----:B------:R-:W-:Y:S01]  /*6710*/  LOP3.LUT R0, R61, 0xffff0000, RZ, 0xc0, !PT ;  /* 0xffff00003d007812 */ /* 0x000fe200078ec0ff */
[C---:B------:R-:W-:Y:S01]  /*6720*/  FFMA R9, R49.reuse, R2, R9 ;  /* 0x0000000231097223 */ /* 0x040fe20000000009 */
[C---:B------:R-:W-:Y:S01]  /*6730*/  SHF.L.U32 R2, R62.reuse, 0x10, RZ ;  /* 0x000000103e027819 */ /* 0x040fe200000006ff */
[----:B------:R-:W-:Y:S01]  /*6740*/  FFMA R10, R49, R3, R10 ;  /* 0x00000003310a7223 */ /* 0x000fe2000000000a */
[----:B------:R-:W-:Y:S01]  /*6750*/  SHF.L.U32 R3, R63, 0x10, RZ ;  /* 0x000000103f037819 */ /* 0x000fe200000006ff */
[C---:B------:R-:W-:Y:S01]  /*6760*/  FFMA R15, R49.reuse, R0, R15 ;  /* 0x00000000310f7223 */ /* 0x040fe2000000000f */
[----:B------:R-:W-:Y:S01]  /*6770*/  LOP3.LUT R0, R62, 0xffff0000, RZ, 0xc0, !PT ;  /* 0xffff00003e007812 */ /* 0x000fe200078ec0ff */
[----:B------:R-:W-:Y:S01]  /*6780*/  FFMA R12, R49, R2, R12 ;  /* 0x00000002310c7223 */ /* 0x000fe2000000000c */
[C---:B------:R-:W-:Y:S01]  /*6790*/  SHF.L.U32 R2, R68.reuse, 0x10, RZ ;  /* 0x0000001044027819 */ /* 0x040fe200000006ff */
[----:B------:R-:W-:Y:S01]  /*67a0*/  FMUL R19, R47, R19 ;  /* 0x000000132f137220 */ /* 0x000fe20000400000 */
[----:B------:R-:W-:Y:S01]  /*67b0*/  F2FP.BF16.F32.PACK_AB R54, R5, R4 ;  /* 0x000000040536723e */ /* 0x000fe200000010ff */
[----:B------:R-:W-:Y:S01]  /*67c0*/  FFMA R13, R49, R0, R13 ;  /* 0x00000000310d7223 */ /* 0x000fe2000000000d */
[----:B------:R-:W-:Y:S01]  /*67d0*/  LOP3.LUT R0, R63, 0xffff0000, RZ, 0xc0, !PT ;  /* 0xffff00003f007812 */ /* 0x000fe200078ec0ff */
[----:B------:R-:W-:Y:S01]  /*67e0*/  FFMA R14, R49, R3, R14 ;  /* 0x00000003310e7223 */ /* 0x000fe2000000000e */
[----:B------:R-:W-:Y:S01]  /*67f0*/  LOP3.LUT R3, R68, 0xffff0000, RZ, 0xc0, !PT ;  /* 0xffff000044037812 */ /* 0x000fe200078ec0ff */
[----:B------:R-:W-:Y:S01]  /*6800*/  FMUL R23, R47, R23 ;  /* 0x000000172f177220 */ /* 0x000fe20000400000 */
[----:B------:R-:W-:Y:S01]  /*6810*/  F2FP.BF16.F32.PACK_AB R55, R11, R6 ;  /* 0x000000060b37723e */ /* 0x000fe200000010ff */
[----:B------:R-:W-:Y:S01]  /*6820*/  FFMA R19, R49, R0, R19 ;  /* 0x0000000031137223 */ /* 0x000fe20000000013 */
[----:B------:R-:W-:Y:S01]  /*6830*/  SHF.L.U32 R0, R69, 0x10, RZ ;  /* 0x0000001045007819 */ /* 0x000fe200000006ff */
[----:B------:R-:W-:Y:S01]  /*6840*/  FFMA R16, R49, R2, R16 ;  /* 0x0000000231107223 */ /* 0x000fe20000000010 */
[----:B------:R-:W-:Y:S01]  /*6850*/  LOP3.LUT R2, R69, 0xffff0000, RZ, 0xc0, !PT ;  /* 0xffff000045027812 */ /* 0x000fe200078ec0ff */
[----:B------:R-:W-:Y:S01]  /*6860*/  FFMA R17, R49, R3, R17 ;  /* 0x0000000331117223 */ /* 0x000fe20000000011 */
[----:B------:R-:W-:Y:S01]  /*6870*/  SHF.L.U32 R3, R71, 0x10, RZ ;  /* 0x0000001047037819 */ /* 0x000fe200000006ff */
[----:B------:R-:W-:Y:S01]  /*6880*/  FFMA R18, R49, R0, R18 ;  /* 0x0000000031127223 */ /* 0x000fe20000000012 */
[C---:B------:R-:W-:Y:S01]  /*6890*/  SHF.L.U32 R0, R70.reuse, 0x10, RZ ;  /* 0x0000001046007819 */ /* 0x040fe200000006ff */
[----:B------:R1:W-:Y:S01]  /*68a0*/  STS.128 [R100], R52 ;  /* 0x0000003464007388 */ /* 0x0003e20000000c00 */
[----:B------:R-:W-:Y:S01]  /*68b0*/  F2FP.BF16.F32.PACK_AB R8, R9, R8 ;  /* 0x000000080908723e */ /* 0x000fe200000010ff */
[C---:B------:R-:W-:Y:S01]  /*68c0*/  FFMA R23, R49.reuse, R2, R23 ;  /* 0x0000000231177223 */ /* 0x040fe20000000017 */
[----:B------:R-:W-:Y:S01]  /*68d0*/  LOP3.LUT R2, R70, 0xffff0000, RZ, 0xc0, !PT ;  /* 0xffff000046027812 */ /* 0x000fe200078ec0ff */
[----:B------:R-:W-:Y:S01]  /*68e0*/  FFMA R20, R49, R0, R20 ;  /* 0x0000000031147223 */ /* 0x000fe20000000014 */
[----:B------:R-:W-:Y:S01]  /*68f0*/  LOP3.LUT R0, R71, 0xffff0000, RZ, 0xc0, !PT ;  /* 0xffff000047007812 */ /* 0x000fe200078ec0ff */
[----:B------:R-:W-:Y:S01]  /*6900*/  FMUL R27, R47, R27 ;  /* 0x0000001b2f1b7220 */ /* 0x000fe20000400000 */
[----:B------:R-:W-:Y:S01]  /*6910*/  F2FP.BF16.F32.PACK_AB R9, R15, R10 ;  /* 0x0000000a0f09723e */ /* 0x000fe200000010ff */
[C---:B------:R-:W-:Y:S01]  /*6920*/  FFMA R21, R49.reuse, R2, R21 ;  /* 0x0000000231157223 */ /* 0x040fe20000000015 */
[C---:B------:R-:W-:Y:S01]  /*6930*/  FFMA R22, R49.reuse, R3, R22 ;  /* 0x0000000331167223 */ /* 0x040fe20000000016 */
[----:B------:R-:W-:Y:S01]  /*6940*/  FFMA R27, R49, R0, R27 ;  /* 0x00000000311b7223 */ /* 0x000fe2000000001b */
[C---:B------:R-:W-:Y:S01]  /*6950*/  SHF.L.U32 R2, R76.reuse, 0x10, RZ ;  /* 0x000000104c027819 */ /* 0x040fe200000006ff */
[C---:B------:R-:W-:Y:S01]  /*6960*/  FMUL R31, R47.reuse, R31 ;  /* 0x0000001f2f1f7220 */ /* 0x040fe20000400000 */
[----:B------:R-:W-:Y:S01]  /*6970*/  LOP3.LUT R0, R76, 0xffff0000, RZ, 0xc0, !PT ;  /* 0xffff00004c007812 */ /* 0x000fe200078ec0ff */
[----:B------:R-:W-:Y:S01]  /*6980*/  FMUL R35, R47, R35 ;  /* 0x000000232f237220 */ /* 0x000fe20000400000 */
[----:B------:R-:W-:Y:S01]  /*6990*/  SHF.L.U32 R3, R77, 0x10, RZ ;  /* 0x000000104d037819 */ /* 0x000fe200000006ff */
[----:B------:R-:W-:Y:S01]  /*69a0*/  FFMA R24, R49, R2, R24 ;  /* 0x0000000231187223 */ /* 0x000fe20000000018 */
[----:B------:R-:W-:Y:S01]  /*69b0*/  F2FP.BF16.F32.PACK_AB R10, R13, R12 ;  /* 0x0000000c0d0a723e */ /* 0x000fe200000010ff */
[----:B------:R-:W-:Y:S01]  /*69c0*/  FFMA R25, R49, R0, R25 ;  /* 0x0000000031197223 */ /* 0x000fe20000000019 */
[----:B------:R-:W-:Y:S01]  /*69d0*/  F2FP.BF16.F32.PACK_AB R11, R19, R14 ;  /* 0x0000000e130b723e */ /* 0x000fe200000010ff */
[----:B------:R-:W-:Y:S01]  /*69e0*/  FFMA R26, R49, R3, R26 ;  /* 0x00000003311a7223 */ /* 0x000fe2000000001a */
[----:B------:R-:W-:Y:S02]  /*69f0*/  LOP3.LUT R0, R77, 0xffff0000, RZ, 0xc0, !PT ;  /* 0xffff00004d007812 */ /* 0x000fe400078ec0ff */
[C---:B------:R-:W-:Y:S01]  /*6a00*/  SHF.L.U32 R2, R78.reuse, 0x10, RZ ;  /* 0x000000104e027819 */ /* 0x040fe200000006ff */
[----:B------:R1:W-:Y:S01]  /*6a10*/  STS.128 [R99+0x10], R8 ;  /* 0x0000100863007388 */ /* 0x0003e20000000c00 */
[----:B------:R-:W-:Y:S01]  /*6a20*/  LOP3.LUT R3, R78, 0xffff0000, RZ, 0xc0, !PT ;  /* 0xffff00004e037812 */ /* 0x000fe200078ec0ff */
[----:B------:R-:W-:Y:S01]  /*6a30*/  FFMA R31, R49, R0, R31 ;  /* 0x00000000311f7223 */ /* 0x000fe2000000001f */
[----:B------:R-:W-:Y:S01]  /*6a40*/  SHF.L.U32 R4, R79, 0x10, RZ ;  /* 0x000000104f047819 */ /* 0x000fe200000006ff */
[----:B------:R-:W-:Y:S01]  /*6a50*/  FFMA R28, R49, R2, R28 ;  /* 0x00000002311c7223 */ /* 0x000fe2000000001c */
[----:B------:R-:W-:Y:S01]  /*6a60*/  F2FP.BF16.F32.PACK_AB R16, R17, R16 ;  /* 0x000000101110723e */ /* 0x000fe200000010ff */
[----:B------:R-:W-:Y:S01]  /*6a70*/  FFMA R29, R49, R3, R29 ;  /* 0x00000003311d7223 */ /* 0x000fe2000000001d */
[----:B------:R-:W-:Y:S01]  /*6a80*/  LOP3.LUT R5, R79, 0xffff0000, RZ, 0xc0, !PT ;  /* 0xffff00004f057812 */ /* 0x000fe200078ec0ff */
[----:B------:R-:W-:Y:S01]  /*6a90*/  FFMA R30, R49, R4, R30 ;  /* 0x00000004311e7223 */ /* 0x000fe2000000001e */
[----:B------:R-:W-:Y:S02]  /*6aa0*/  F2FP.BF16.F32.PACK_AB R17, R23, R18 ;  /* 0x000000121711723e */ /* 0x000fe400000010ff */
[----:B------:R-:W-:Y:S01]  /*6ab0*/  F2FP.BF16.F32.PACK_AB R18, R21, R20 ;  /* 0x000000141512723e */ /* 0x000fe200000010ff */
[----:B------:R-:W-:Y:S01]  /*6ac0*/  FFMA R35, R49, R5, R35 ;  /* 0x0000000531237223 */ /* 0x000fe20000000023 */
[----:B------:R-:W-:Y:S02]  /*6ad0*/  F2FP.BF16.F32.PACK_AB R19, R27, R22 ;  /* 0x000000161b13723e */ /* 0x000fe400000010ff */
[----:B------:R-:W-:Y:S02]  /*6ae0*/  F2FP.BF16.F32.PACK_AB R24, R25, R24 ;  /* 0x000000181918723e */ /* 0x000fe400000010ff */
[----:B------:R-:W-:Y:S01]  /*6af0*/  F2FP.BF16.F32.PACK_AB R25, R31, R26 ;  /* 0x0000001a1f19723e */ /* 0x000fe200000010ff */
[----:B------:R1:W-:Y:S01]  /*6b00*/  STS.128 [R98+0x20], R16 ;  /* 0x0000201062007388 */ /* 0x0003e20000000c00 */
[----:B------:R-:W-:Y:S02]  /*6b10*/  F2FP.BF16.F32.PACK_AB R26, R29, R28 ;  /* 0x0000001c1d1a723e */ /* 0x000fe400000010ff */
[----:B------:R-:W-:Y:S05]  /*6b20*/  F2FP.BF16.F32.PACK_AB R27, R35, R30 ;  /* 0x0000001e231b723e */ /* 0x000fea00000010ff */
[----:B------:R1:W-:Y:S01]  /*6b30*/  STS.128 [R106+0x30], R24 ;  /* 0x000030186a007388 */ /* 0x0003e20000000c00 */
[----:B------:R-:W-:Y:S01]  /*6b40*/  @!PT LDS RZ, [RZ] ;  /* 0x00000000fffff984 */ /* 0x000fe20000000800 */
[----:B------:R-:W-:Y:S01]  /*6b50*/  @!PT LDS RZ, [RZ] ;  /* 0x00000000fffff984 */ /* 0x000fe20000000800 */
[----:B------:R-:W-:Y:S01]  /*6b60*/  @!PT LDS RZ, [RZ] ;  /* 0x00000000fffff984 */ /* 0x000fe20000000800 */
[----:B------:R-:W-:Y:S01]  /*6b70*/  @!PT LDS RZ, [RZ] ;  /* 0x00000000fffff984 */ /* 0x000fe20000000800 */
[----:B------:R2:W-:Y:S07]  /*6b80*/  MEMBAR.ALL.CTA ;  /* 0x0000000000007992 */ /* 0x0005ee0000008000 */
[----:B--2---:R-:W2:Y:S02]  /*6b90*/  FENCE.VIEW.ASYNC.S ;  /* 0x00000000000073c6 */ /* 0x004ea40000000000 */
[----:B--2---:R-:W-:Y:S06]  /*6ba0*/  BAR.SYNC.DEFER_BLOCKING 0x1, 0x80 ;  /* 0x0042000000007b1d */ /* 0x004fec0000010000 */
[----:B------:R-:W-:Y:S05]  /*6bb0*/  @P0 BRA `(.L_x_109) ;  /* 0x0000000000280947 */ /* 0x000fea0003800000 */
[----:B------:R-:W-:Y:S02]  /*6bc0*/  UIADD3 UR4, UPT, UPT, UR49, 0x200, URZ ;  /* 0x0000020031047890 */ /* 0x000fe4000fffe0ff */
[----:B------:R-:W-:Y:S01]  /*6bd0*/  UIADD3 UR6, UP0, UPT, UR52, 0xa80, URZ ;  /* 0x00000a8034067890 */ /* 0x000fe2000ff1e0ff */
[----:B------:R-:W-:Y:S03]  /*6be0*/  UMOV UR39, UR44 ;  /* 0x0000002c00277c82 */ /* 0x000fe60008000000 */
[----:B------:R-:W-:Y:S01]  /*6bf0*/  MOV R93, UR4 ;  /* 0x00000004005d7c02 */ /* 0x000fe20008000f00 */
[----:B------:R-:W-:Y:S03]  /*6c00*/  UIADD3.X UR7, UPT, UPT, URZ, UR53, URZ, UP0, !UPT ;  /* 0x00000035ff077290 */ /* 0x000fe600087fe4ff */
[----:B------:R-:W-:Y:S11]  /*6c10*/  R2UR UR36, R93 ;  /* 0x000000005d2472ca */ /* 0x000ff600000e0000 */
[----:B------:R-:W-:Y:S02]  /*6c20*/  @!UPT UIADD3 URZ, UPT, UPT, URZ, URZ, URZ ;  /* 0x000000fffffff290 */ /* 0x000fe4000fffe0ff */
[----:B------:R2:W-:Y:S01]  /*6c30*/  UTMASTG.3D [UR36], [UR6] ;  /* 0x00000024060073b5 */ /* 0x0005e20008010000 */
[----:B------:R0:W-:Y:S01]  /*6c40*/  UTMACMDFLUSH ;  /* 0x00000000000079b7 */ /* 0x0001e20000000000 */
[----:B--2---:R-:W-:Y:S04]  /*6c50*/  DEPBAR.LE SB0, 0x1 ;  /* 0x000080400000791a */ /* 0x004fe80000000000 */
.L_x_109:
[----:B------:R-:W-:Y:S05]  /*6c60*/  BSYNC.RECONVERGENT B0 ;  /* 0x0000000000007941 */ /* 0x000fea0003800200 */
.L_x_108:
[----:B------:R-:W-:Y:S01]  /*6c70*/  BAR.SYNC.DEFER_BLOCKING 0x1, 0x80 ;  /* 0x0042000000007b1d */ /* 0x000fe20000010000 */
[----:B------:R-:W-:Y:S01]  /*6c80*/  ISETP.NE.AND P1, PT, R107, RZ, PT ;  /* 0x000000ff6b00720c */ /* 0x000fe20003f25270 */
[----:B------:R-:W-:Y:S01]  /*6c90*/  UISETP.NE.AND UP0, UPT, UR50, URZ, UPT ;  /* 0x000000ff3200728c */ /* 0x000fe2000bf05270 */
[----:B------:R-:W-:Y:S11]  /*6ca0*/  LEA R2, R65, UR49, 0x3 ;  /* 0x0000003141027c11 */ /* 0x000ff6000f8e18ff */
[----:B------:R-:W-:Y:S01]  /*6cb0*/  @P1 SHF.L.U32 R3, R97, 0x1f, RZ ;  /* 0x0000001f61031819 */ /* 0x000fe200000006ff */
[----:B------:R-:W-:Y:S06]  /*6cc0*/  BRA.U !UP0, `(.L_x_110) ;  /* 0x0000000108247547 */ /* 0x000fec000b800000 */
[----:B------:R-:W-:Y:S01]  /*6cd0*/  IMAD.U32 R4, RZ, RZ, UR51 ;  /* 0x00000033ff047e24 */ /* 0x000fe2000f8e00ff */
[----:B------:R-:W-:Y:S01]  /*6ce0*/  MOV R0, UR45 ;  /* 0x0000002d00007c02 */ /* 0x000fe20008000f00 */
[----:B------:R-:W-:Y:S03]  /*6cf0*/  UIADD3 UR51, UPT, UPT, UR51, 0x1, URZ ;  /* 0x0000000133337890 */ /* 0x000fe6000fffe0ff */
[----:B------:R-:W-:Y:S01]  /*6d00*/  @P1 LEA R4, R4, UR49, 0x3 ;  /* 0x0000003104041c11 */ /* 0x000fe2000f8e18ff */
[----:B------:R-:W-:Y:S04]  /*6d10*/  UISETP.NE.AND UP0, UPT, UR51, 0x4, UPT ;  /* 0x000000043300788c */ /* 0x000fe8000bf05270 */
[----:B------:R-:W-:Y:S01]  /*6d20*/  @P1 VIADD R4, R4, 0x70 ;  /* 0x0000007004041836 */ /* 0x000fe20000000000 */
[----:B------:R-:W-:Y:S04]  /*6d30*/  USEL UR51, UR51, URZ, UP0 ;  /* 0x000000ff33337287 */ /* 0x000fe80008000000 */
[----:B------:R-:W-:Y:S04]  /*6d40*/  @P1 PRMT R0, R0, 0x654, R4 ;  /* 0x0000065400001816 */ /* 0x000fe80000000004 */
[----:B------:R2:W-:Y:S04]  /*6d50*/  @P1 SYNCS.ARRIVE.TRANS64.RED.A1T0 RZ, [R0+URZ], RZ ;  /* 0x000000ff00ff19a7 */ /* 0x0005e800081004ff */
.L_x_110:
[----:B------:R-:W4:Y:S01]  /*6d60*/  @P1 SYNCS.PHASECHK.TRANS64.TRYWAIT P0, [R2+URZ+0x50], R3 ;  /* 0x00005003020015a7 */ /* 0x000f2200080011ff */
[----:B------:R-:W-:Y:S01]  /*6d70*/  BSSY B1, `(.L_x_111) ;  /* 0x0000016000017945 */ /* 0x000fe20003800000 */
[----:B----4-:R-:W-:Y:S03]  /*6d80*/  @P1 SEL R66, RZ, 0x1, !P0 ;  /* 0x00000001ff421807 */ /* 0x010fe60004000000 */
[----:B------:R-:W-:Y:S05]  /*6d90*/  @!P1 BRA `(.L_x_112) ;  /* 0x00000000004c9947 */ /* 0x000fea0003800000 */
[----:B------:R-:W-:Y:S01]  /*6da0*/  ISETP.NE.AND P0, PT, R66, RZ, PT ;  /* 0x000000ff4200720c */ /* 0x000fe20003f05270 */
[----:B------:R-:W-:Y:S01]  /*6db0*/  BSSY B0, `(.L_x_113) ;  /* 0x000000b000007945 */ /* 0x000fe20003800000 */
[----:B------:R-:W-:Y:S11]  /*6dc0*/  ISETP.NE.AND P1, PT, R67, RZ, PT ;  /* 0x000000ff4300720c */ /* 0x000ff60003f25270 */
[----:B------:R-:W-:Y:S02]  /*6dd0*/  @!UPT UIADD3 URZ, UPT, UPT, URZ, URZ, URZ ;  /* 0x000000fffffff290 */ /* 0x000fe4000fffe0ff */
[C---:B------:R-:W-:Y:S01]  /*6de0*/  @P1 IMAD R6, R65.reuse, 0x2000, R100 ;  /* 0x0000200041061824 */ /* 0x040fe200078e0264 */
[C---:B------:R-:W-:Y:S01]  /*6df0*/  @P1 LEA R4, R65.reuse, R98, 0xd ;  /* 0x0000006241041211 */ /* 0x040fe200078e68ff */
[C---:B------:R-:W-:Y:S02]  /*6e00*/  @P1 IMAD R5, R65.reuse, 0x2000, R99 ;  /* 0x0000200041051824 */ /* 0x040fe400078e0263 */
[----:B------:R-:W-:Y:S01]  /*6e10*/  @P1 IMAD R3, R65, 0x2000, R106 ;  /* 0x0000200041031824 */ /* 0x000fe200078e026a */
[----:B------:R-:W-:Y:S06]  /*6e20*/  @P0 BRA `(.L_x_114) ;  /* 0x00000000000c0947 */ /* 0x000fec0003800000 */
[----:B--2---:R-:W-:Y:S04]  /*6e30*/  SHF.L.U32 R0, R97, 0x1f, RZ ;  /* 0x0000001f61007819 */ /* 0x004fe800000006ff */
[----:B------:R-:W2:Y:S02]  /*6e40*/  SYNCS.PHASECHK.TRANS64.TRYWAIT P0, [R2+URZ+0x50], R0 ;  /* 0x00005000020075a7 */ /* 0x000ea400080011ff */
[----:B--2---:R-:W-:Y:S05]  /*6e50*/  @!P0 BRA `(.L_x_115) ;  /* 0x0000003000548947 */ /* 0x004fea0003800000 */
.L_x_114:
[----:B------:R-:W-:Y:S05]  /*6e60*/  BSYNC B0 ;  /* 0x0000000000007941 */ /* 0x000fea0003800000 */
.L_x_113:
[----:B------:R-:W-:Y:S02]  /*6e70*/  ISETP.NE.AND P0, PT, R67, RZ, PT ;  /* 0x000000ff4300720c */ /* 0x000fe40003f05270 */
[----:B------:R-:W-:Y:S11]  /*6e80*/  IADD3 R65, PT, PT, R65, 0x1, RZ ;  /* 0x0000000141417810 */ /* 0x000ff60007ffe0ff */
[----:B------:R4:W1:Y:S04]  /*6e90*/  @P0 LDS.128 R56, [R6] ;  /* 0x0000000006380984 */ /* 0x0008680000000c00 */
[----:B------:R4:W1:Y:S04]  /*6ea0*/  @P0 LDS.128 R60, [R5+0x10] ;  /* 0x00001000053c0984 */ /* 0x0008680000000c00 */
[----:B------:R4:W1:Y:S04]  /*6eb0*/  @P0 LDS.128 R68, [R4+0x20] ;  /* 0x0000200004440984 */ /* 0x0008680000000c00 */
[----:B------:R4:W1:Y:S02]  /*6ec0*/  @P0 LDS.128 R76, [R3+0x30] ;  /* 0x00003000034c0984 */ /* 0x0008640000000c00 */
.L_x_112:
[----:B------:R-:W-:Y:S05]  /*6ed0*/  BSYNC B1 ;  /* 0x0000000000017941 */ /* 0x000fea0003800000 */
.L_x_111:
[----:B--2---:R-:W-:Y:S05]  /*6ee0*/  VIADD R0, R48, 0x20 ;  /* 0x0000002030007836 */ /* 0x004fea0000000000 */
[----:B------:R-:W-:Y:S04]  /*6ef0*/  SHF.R.U32.HI R0, RZ, 0x15, R0 ;  /* 0x00000015ff007819 */ /* 0x000fe80000011600 */
[----:B------:R-:W-:Y:S11]  /*6f00*/  LOP3.LUT P0, RZ, R0, 0x3, R92, 0x48, !PT ;  /* 0x0000000300ff7812 */ /* 0x000ff6000780485c */
[----:B------:R-:W-:Y:S02]  /*6f10*/  @!UPT UIADD3 URZ, UPT, UPT, URZ, URZ, URZ ;  /* 0x000000fffffff290 */ /* 0x000fe4000fffe0ff */
[----:B------:R-:W-:Y:S05]  /*6f20*/  @!P0 BRA `(.L_x_116) ;  /* 0x0000000000408947 */ /* 0x000fea0003800000 */
[----:B------:R-:W2:Y:S01]  /*6f30*/  LDCU.64 UR8, c[0x4][0x70] ;  /* 0x01000e00ff0877ac */ /* 0x000ea20008000a00 */
[----:B----4-:R-:W-:Y:S01]  /*6f40*/  MOV R3, 0x0 ;  /* 0x0000000000037802 */ /* 0x010fe20000000f00 */
[----:B------:R-:W-:Y:S02]  /*6f50*/  HFMA2 R12, -RZ, RZ, 0, 5.9604644775390625e-08 ;  /* 0x00000001ff0c7431 */ /* 0x000fe400000001ff */
[----:B-1----:R-:W-:Y:S02]  /*6f60*/  IMAD.MOV.U32 R8, RZ, RZ, 0x192 ;  /* 0x00000192ff087424 */ /* 0x002fe400078e00ff */
[----:B------:R-:W-:Y:S01]  /*6f70*/  IMAD.MOV.U32 R13, RZ, RZ, RZ ;  /* 0x000000ffff0d7224 */ /* 0x000fe200078e00ff */
[----:B------:R-:W1:Y:S01]  /*6f80*/  LDCU.64 UR6, c[0x4][0x78] ;  /* 0x01000f00ff0677ac */ /* 0x000e620008000a00 */
[----:B------:R-:W4:Y:S01]  /*6f90*/  LDC.64 R2, c[0x4][R3] ;  /* 0x0100000003027b82 */ /* 0x000f220000000a00 */
[----:B------:R-:W5:Y:S01]  /*6fa0*/  LDCU.64 UR4, c[0x4][0x10] ;  /* 0x01000200ff0477ac */ /* 0x000f620008000a00 */
[----:B--2---:R-:W-:Y:S01]  /*6fb0*/  MOV R5, UR9 ;  /* 0x0000000900057c02 */ /* 0x004fe20008000f00 */
[----:B------:R-:W-:Y:S01]  /*6fc0*/  IMAD.U32 R4, RZ, RZ, UR8 ;  /* 0x00000008ff047e24 */ /* 0x000fe2000f8e00ff */
[----:B-1----:R-:W-:Y:S01]  /*6fd0*/  MOV R7, UR7 ;  /* 0x0000000700077c02 */ /* 0x002fe20008000f00 */
[----:B------:R-:W-:Y:S01]  /*6fe0*/  IMAD.U32 R6, RZ, RZ, UR6 ;  /* 0x00000006ff067e24 */ /* 0x000fe2000f8e00ff */
[----:B-----5:R-:W-:Y:S01]  /*6ff0*/  MOV R11, UR5 ;  /* 0x00000005000b7c02 */ /* 0x020fe20008000f00 */
[----:B------:R-:W-:Y:S02]  /*7000*/  IMAD.U32 R10, RZ, RZ, UR4 ;  /* 0x00000004ff0a7e24 */ /* 0x000fe4000f8e00ff */
[----:B------:R-:W-:Y:S07]  /*7010*/  LEPC R20, `(.L_x_116) ;  /* 0x000000001014794e */ /* 0x000fee0000000000 */
[----:B---34-:R-:W-:Y:S05]  /*7020*/  CALL.ABS.NOINC R2 ;  /* 0x0000000002007343 */ /* 0x018fea0003c00000 */
.L_x_116:
[----:B------:R-:W-:Y:S01]  /*7030*/  ISETP.NE.AND P6, PT, R107, RZ, PT ;  /* 0x000000ff6b00720c */ /* 0x000fe20003fc5270 */
[----:B------:R-:W-:Y:S05]  /*7040*/  WARPSYNC.ALL ;  /* 0x0000000000007948 */ /* 0x000fea0003800000 */
[----:B------:R-:W-:Y:S01]  /*7050*/  R2UR UR4, R48 ;  /* 0x00000000300472ca */ /* 0x000fe200000e0000 */
[----:B------:R-:W-:Y:S01]  /*7060*/  BSSY.RECONVERGENT B0, `(.L_x_117) ;  /* 0x000008f000007945 */ /* 0x000fe20003800200 */
[----:B------:R-:W-:Y:S02]  /*7070*/  MOV R50, UR51 ;  /* 0x0000003300327c02 */ /* 0x000fe40008000f00 */
[----:B-1--4-:R-:W-:Y:S02]  /*7080*/  SHF.L.U32 R3, R56, 0x10, RZ ;  /* 0x0000001038037819 */ /* 0x012fe400000006ff */
[----:B------:R-:W-:Y:S02]  /*7090*/  MOV R72, UR45 ;  /* 0x0000002d00487c02 */ /* 0x000fe40008000f00 */
[----:B------:R-:W-:Y:S02]  /*70a0*/  @P6 LEA R50, R50, UR49, 0x3 ;  /* 0x0000003132326c11 */ /* 0x000fe4000f8e18ff */
[C---:B------:R-:W-:Y:S02]  /*70b0*/  LOP3.LUT R51, R57.reuse, 0xffff0000, RZ, 0xc0, !PT ;  /* 0xffff000039337812 */ /* 0x040fe400078ec0ff */
[----:B------:R-:W-:Y:S01]  /*70c0*/  @P6 IADD3 R50, PT, PT, R50, 0x70, RZ ;  /* 0x0000007032326810 */ /* 0x000fe20007ffe0ff */
[----:B------:R-:W1:Y:S01]  /*70d0*/  LDTM.x32 R4, tmem[UR4+0x20] ;  /* 0x00002004000479ee */ /* 0x000e6200082c0000 */
[----:B------:R-:W-:Y:S02]  /*70e0*/  ISETP.NE.AND P0, PT, R102, RZ, PT ;  /* 0x000000ff6600720c */ /* 0x000fe40003f05270 */
[----:B------:R-:W-:Y:S02]  /*70f0*/  @P6 PRMT R72, R72, 0x654, R50 ;  /* 0x0000065448486816 */ /* 0x000fe40000000032 */
[----:B------:R-:W-:Y:S01]  /*7100*/  SHF.L.U32 R50, R57, 0x10, RZ ;  /* 0x0000001039327819 */ /* 0x000fe200000006ff */
[C---:B-1----:R-:W-:Y:S01]  /*7110*/  FMUL R0, R47.reuse, R4 ;  /* 0x000000042f007220 */ /* 0x042fe20000400000 */
[----:B------:R-:W-:Y:S01]  /*7120*/  LOP3.LUT R4, R56, 0xffff0000, RZ, 0xc0, !PT ;  /* 0xffff000038047812 */ /* 0x000fe200078ec0ff */
[C---:B------:R-:W-:Y:S01]  /*7130*/  FMUL R2, R47.reuse, R5 ;  /* 0x000000052f027220 */ /* 0x040fe20000400000 */
[----:B------:R-:W-:Y:S01]  /*7140*/  FMUL R7, R47, R7 ;  /* 0x000000072f077220 */ /* 0x000fe20000400000 */
[----:B------:R-:W-:Y:S01]  /*7150*/  FFMA R0, R49, R3, R0 ;  /* 0x0000000331007223 */ /* 0x000fe20000000000 */
[----:B------:R-:W-:Y:S01]  /*7160*/  FMUL R3, R47, R6 ;  /* 0x000000062f037220 */ /* 0x000fe20000400000 */
[----:B------:R-:W-:Y:S01]  /*7170*/  FFMA R2, R49, R4, R2 ;  /* 0x0000000431027223 */ /* 0x000fe20000000002 */
[C---:B------:R-:W-:Y:S01]  /*7180*/  FMUL R4, R47.reuse, R8 ;  /* 0x000000082f047220 */ /* 0x040fe20000400000 */
[C---:B------:R-:W-:Y:S01]  /*7190*/  FMUL R8, R47.reuse, R12 ;  /* 0x0000000c2f087220 */ /* 0x040fe20000400000 */
[C---:B------:R-:W-:Y:S01]  /*71a0*/  FMUL R12, R47.reuse, R16 ;  /* 0x000000102f0c7220 */ /* 0x040fe20000400000 */
[C---:B------:R-:W-:Y:S01]  /*71b0*/  FMUL R16, R47.reuse, R20 ;  /* 0x000000142f107220 */ /* 0x040fe20000400000 */
[----:B------:R-:W-:Y:S01]  /*71c0*/  F2FP.BF16.F32.PACK_AB R52, R2, R0 ;  /* 0x000000000234723e */ /* 0x000fe200000010ff */
[C---:B------:R-:W-:Y:S01]  /*71d0*/  FMUL R20, R47.reuse, R24 ;  /* 0x000000182f147220 */ /* 0x040fe20000400000 */
[C---:B------:R-:W-:Y:S01]  /*71e0*/  LOP3.LUT R0, R58.reuse, 0xffff0000, RZ, 0xc0, !PT ;  /* 0xffff00003a007812 */ /* 0x040fe200078ec0ff */
[----:B------:R-:W-:Y:S01]  /*71f0*/  FMUL R24, R47, R28 ;  /* 0x0000001c2f187220 */ /* 0x000fe20000400000 */
[----:B------:R-:W-:Y:S01]  /*7200*/  SHF.L.U32 R2, R59, 0x10, RZ ;  /* 0x000000103b027819 */ /* 0x000fe200000006ff */
[C---:B------:R-:W-:Y:S01]  /*7210*/  FMUL R28, R47.reuse, R32 ;  /* 0x000000202f1c7220 */ /* 0x040fe20000400000 */
[----:B------:R-:W-:Y:S01]  /*7220*/  SHF.L.U32 R32, R58, 0x10, RZ ;  /* 0x000000103a207819 */ /* 0x000fe200000006ff */
[----:B------:R-:W-:Y:S01]  /*7230*/  FMUL R5, R47, R9 ;  /* 0x000000092f057220 */ /* 0x000fe20000400000 */
[C---:B------:R-:W-:Y:S01]  /*7240*/  FFMA R3, R49.reuse, R50, R3 ;  /* 0x0000003231037223 */ /* 0x040fe20000000003 */
[----:B------:R-:W-:Y:S01]  /*7250*/  FFMA R7, R49, R51, R7 ;  /* 0x0000003331077223 */ /* 0x000fe20000000007 */
[----:B------:R-:W-:Y:S01]  /*7260*/  FMUL R6, R47, R10 ;  /* 0x0000000a2f067220 */ /* 0x000fe20000400000 */
[----:B------:R-:W-:Y:S01]  /*7270*/  FFMA R4, R49, R32, R4 ;  /* 0x0000002031047223 */ /* 0x000fe20000000004 */
[----:B------:R-:W-:Y:S01]  /*7280*/  LOP3.LUT R32, R59, 0xffff0000, RZ, 0xc0, !PT ;  /* 0xffff00003b207812 */ /* 0x000fe200078ec0ff */
[----:B------:R-:W-:Y:S01]  /*7290*/  FFMA R5, R49, R0, R5 ;  /* 0x0000000031057223 */ /* 0x000fe20000000005 */
[C---:B------:R-:W-:Y:S01]  /*72a0*/  SHF.L.U32 R0, R60.reuse, 0x10, RZ ;  /* 0x000000103c007819 */ /* 0x040fe200000006ff */
[----:B------:R-:W-:Y:S01]  /*72b0*/  FMUL R11, R47, R11 ;  /* 0x0000000b2f0b7220 */ /* 0x000fe20000400000 */
[----:B------:R-:W-:Y:S01]  /*72c0*/  F2FP.BF16.F32.PACK_AB R53, R7, R3 ;  /* 0x000000030735723e */ /* 0x000fe200000010ff */
[C---:B------:R-:W-:Y:S01]  /*72d0*/  FFMA R6, R49.reuse, R2, R6 ;  /* 0x0000000231067223 */ /* 0x040fe20000000006 */
[----:B------:R-:W-:Y:S01]  /*72e0*/  LOP3.LUT R2, R60, 0xffff0000, RZ, 0xc0, !PT ;  /* 0xffff00003c027812 */ /* 0x000fe200078ec0ff */
[----:B------:R-:W-:Y:S01]  /*72f0*/  FFMA R11, R49, R32, R11 ;  /* 0x00000020310b7223 */ /* 0x000fe2000000000b */
[----:B------:R-:W-:Y:S01]  /*7300*/  SHF.L.U32 R3, R61, 0x10, RZ ;  /* 0x000000103d037819 */ /* 0x000fe200000006ff */
[----:B------:R-:W-:Y:S01]  /*7310*/  FFMA R8, R49, R0, R8 ;  /* 0x0000000031087223 */ /* 0x000fe20000000008 */
[----:B------:R-:W-:Y:S01]  /*7320*/  LOP3.LUT R0, R61, 0xffff0000, RZ, 0xc0, !PT ;  /* 0xffff00003d007812 */ /* 0x000fe200078ec0ff */
[----:B------:R-:W-:Y:S01]  /*7330*/  FMUL R9, R47, R13 ;  /* 0x0000000d2f097220 */ /* 0x000fe20000400000 */
[----:B------:R-:W-:Y:S01]  /*7340*/  F2FP.BF16.F32.PACK_AB R54, R5, R4 ;  /* 0x000000040536723e */ /* 0x000fe200000010ff */
[----:B------:R-:W-:Y:S01]  /*7350*/  FMUL R10, R47, R14 ;  /* 0x0000000e2f0a7220 */ /* 0x000fe20000400000 */
[----:B------:R-:W-:Y:S01]  /*7360*/  F2FP.BF16.F32.PACK_AB R55, R11, R6 ;  /* 0x000000060b37723e */ /* 0x000fe200000010ff */
[----:B------:R-:W-:Y:S01]  /*7370*/  FMUL R15, R47, R15 ;  /* 0x0000000f2f0f7220 */ /* 0x000fe20000400000 */
[----:B------:R-:W-:Y:S01]  /*7380*/  SHF.L.U32 R4, R77, 0x10, RZ ;  /* 0x000000104d047819 */ /* 0x000fe200000006ff */
[C---:B------:R-:W-:Y:S01]  /*7390*/  FFMA R9, R49.reuse, R2, R9 ;  /* 0x0000000231097223 */ /* 0x040fe20000000009 */
[C---:B------:R-:W-:Y:S01]  /*73a0*/  SHF.L.U32 R2, R62.reuse, 0x10, RZ ;  /* 0x000000103e027819 */ /* 0x040fe200000006ff */
[C---:B------:R-:W-:Y:S01]  /*73b0*/  FFMA R10, R49.reuse, R3, R10 ;  /* 0x00000003310a7223 */ /* 0x040fe2000000000a */
[----:B------:R-:W-:Y:S01]  /*73c0*/  LOP3.LUT R3, R62, 0xffff0000, RZ, 0xc0, !PT ;  /* 0xffff00003e037812 */ /* 0x000fe200078ec0ff */
[----:B------:R-:W-:Y:S01]  /*73d0*/  FFMA R15, R49, R0, R15 ;  /* 0x00000000310f7223 */ /* 0x000fe2000000000f */
[----:B------:R-:W-:Y:S01]  /*73e0*/  SHF.L.U32 R0, R63, 0x10, RZ ;  /* 0x000000103f007819 */ /* 0x000fe200000006ff */
[----:B------:R-:W-:Y:S01]  /*73f0*/  FMUL R13, R47, R17 ;  /* 0x000000112f0d7220 */ /* 0x000fe20000400000 */
[----:B------:R-:W-:Y:S01]  /*7400*/  F2FP.BF16.F32.PACK_AB R8, R9, R8 ;  /* 0x000000080908723e */ /* 0x000fe200000010ff */
[----:B------:R-:W-:Y:S01]  /*7410*/  FMUL R14, R47, R18 ;  /* 0x000000122f0e7220 */ /* 0x000fe20000400000 */
[----:B------:R-:W-:Y:S01]  /*7420*/  F2FP.BF16.F32.PACK_AB R9, R15, R10 ;  /* 0x0000000a0f09723e */ /* 0x000fe200000010ff */
[----:B------:R-:W-:Y:S01]  /*7430*/  FFMA R12, R49, R2, R12 ;  /* 0x00000002310c7223 */ /* 0x000fe2000000000c */
[----:B------:R-:W-:Y:S01]  /*7440*/  LOP3.LUT R2, R63, 0xffff0000, RZ, 0xc0, !PT ;  /* 0xffff00003f027812 */ /* 0x000fe200078ec0ff */
[----:B------:R-:W-:Y:S01]  /*7450*/  FFMA R13, R49, R3, R13 ;  /* 0x00000003310d7223 */ /* 0x000fe2000000000d */
[----:B------:R-:W-:Y:S01]  /*7460*/  SHF.L.U32 R3, R69, 0x10, RZ ;  /* 0x0000001045037819 */ /* 0x000fe200000006ff */
[----:B------:R-:W-:Y:S01]  /*7470*/  FFMA R14, R49, R0, R14 ;  /* 0x00000000310e7223 */ /* 0x000fe2000000000e */
[C---:B------:R-:W-:Y:S01]  /*7480*/  SHF.L.U32 R0, R68.reuse, 0x10, RZ ;  /* 0x0000001044007819 */ /* 0x040fe200000006ff */
[----:B------:R-:W-:Y:S01]  /*7490*/  FMUL R19, R47, R19 ;  /* 0x000000132f137220 */ /* 0x000fe20000400000 */
[----:B------:R-:W-:Y:S01]  /*74a0*/  F2FP.BF16.F32.PACK_AB R10, R13, R12 ;  /* 0x0000000c0d0a723e */ /* 0x000fe200000010ff */
[----:B------:R-:W-:Y:S01]  /*74b0*/  FMUL R17, R47, R21 ;  /* 0x000000152f117220 */ /* 0x000fe20000400000 */
[----:B------:R-:W-:Y:S01]  /*74c0*/  LOP3.LUT R5, R79, 0xffff0000, RZ, 0xc0, !PT ;  /* 0xffff00004f057812 */ /* 0x000fe200078ec0ff */
[C---:B------:R-:W-:Y:S01]  /*74d0*/  FFMA R19, R49.reuse, R2, R19 ;  /* 0x0000000231137223 */ /* 0x040fe20000000013 */
[----:B------:R-:W-:Y:S01]  /*74e0*/  LOP3.LUT R2, R68, 0xffff0000, RZ, 0xc0, !PT ;  /* 0xffff000044027812 */ /* 0x000fe200078ec0ff */
[----:B------:R1:W-:Y:S01]  /*74f0*/  STS.128 [R100+0x2000], R52 ;  /* 0x0020003464007388 */ /* 0x0003e20000000c00 */
[----:B------:R-:W-:Y:S01]  /*7500*/  FFMA R16, R49, R0, R16 ;  /* 0x0000000031107223 */ /* 0x000fe20000000010 */
[----:B------:R-:W-:Y:S01]  /*7510*/  LOP3.LUT R0, R69, 0xffff0000, RZ, 0xc0, !PT ;  /* 0xffff000045007812 */ /* 0x000fe200078ec0ff */
[----:B------:R-:W-:Y:S01]  /*7520*/  FMUL R18, R47, R22 ;  /* 0x000000162f127220 */ /* 0x000fe20000400000 */
[----:B------:R-:W-:Y:S01]  /*7530*/  F2FP.BF16.F32.PACK_AB R11, R19, R14 ;  /* 0x0000000e130b723e */ /* 0x000fe200000010ff */
[----:B------:R-:W-:Y:S01]  /*7540*/  FMUL R23, R47, R23 ;  /* 0x000000172f177220 */ /* 0x000fe20000400000 */
[C---:B------:R-:W-:Y:S01]  /*7550*/  FFMA R17, R49.reuse, R2, R17 ;  /* 0x0000000231117223 */ /* 0x040fe20000000011 */
[C---:B------:R-:W-:Y:S01]  /*7560*/  SHF.L.U32 R2, R70.reuse, 0x10, RZ ;  /* 0x0000001046027819 */ /* 0x040fe200000006ff */
[----:B------:R-:W-:Y:S01]  /*7570*/  FFMA R18, R49, R3, R18 ;  /* 0x0000000331127223 */ /* 0x000fe20000000012 */
[----:B------:R-:W-:Y:S01]  /*7580*/  SHF.L.U32 R3, R71, 0x10, RZ ;  /* 0x0000001047037819 */ /* 0x000fe200000006ff */
[----:B------:R1:W-:Y:S01]  /*7590*/  STS.128 [R99+0x2010], R8 ;  /* 0x0020100863007388 */ /* 0x0003e20000000c00 */
[----:B------:R-:W-:Y:S01]  /*75a0*/  F2FP.BF16.F32.PACK_AB R16, R17, R16 ;  /* 0x000000101110723e */ /* 0x000fe200000010ff */
[----:B------:R-:W-:Y:S01]  /*75b0*/  FFMA R23, R49, R0, R23 ;  /* 0x0000000031177223 */ /* 0x000fe20000000017 */
[----:B------:R-:W-:Y:S01]  /*75c0*/  LOP3.LUT R0, R70, 0xffff0000, RZ, 0xc0, !PT ;  /* 0xffff000046007812 */ /* 0x000fe200078ec0ff */
[C---:B------:R-:W-:Y:S01]  /*75d0*/  FMUL R21, R47.reuse, R25 ;  /* 0x000000192f157220 */ /* 0x040fe20000400000 */
[----:B------:R-:W-:Y:S01]  /*75e0*/  FMUL R22, R47, R26 ;  /* 0x0000001a2f167220 */ /* 0x000fe20000400000 */
[C---:B------:R-:W-:Y:S01]  /*75f0*/  FFMA R20, R49.reuse, R2, R20 ;  /* 0x0000000231147223 */ /* 0x040fe20000000014 */
[C---:B------:R-:W-:Y:S01]  /*7600*/  SHF.L.U32 R2, R76.reuse, 0x10, RZ ;  /* 0x000000104c027819 */ /* 0x040fe200000006ff */
[----:B------:R-:W-:Y:S01]  /*7610*/  FFMA R21, R49, R0, R21 ;  /* 0x0000000031157223 */ /* 0x000fe20000000015 */
[----:B------:R-:W-:Y:S01]  /*7620*/  LOP3.LUT R0, R71, 0xffff0000, RZ, 0xc0, !PT ;  /* 0xffff000047007812 */ /* 0x000fe200078ec0ff */
[----:B------:R-:W-:Y:S01]  /*7630*/  FFMA R22, R49, R3, R22 ;  /* 0x0000000331167223 */ /* 0x000fe20000000016 */
[C---:B------:R-:W-:Y:S01]  /*7640*/  FMUL R27, R47.reuse, R27 ;  /* 0x0000001b2f1b7220 */ /* 0x040fe20000400000 */
[----:B------:R-:W-:Y:S01]  /*7650*/  LOP3.LUT R3, R76, 0xffff0000, RZ, 0xc0, !PT ;  /* 0xffff00004c037812 */ /* 0x000fe200078ec0ff */
[C---:B------:R-:W-:Y:S01]  /*7660*/  FMUL R25, R47.reuse, R29 ;  /* 0x0000001d2f197220 */ /* 0x040fe20000400000 */
[----:B------:R-:W-:Y:S01]  /*7670*/  FMUL R26, R47, R30 ;  /* 0x0000001e2f1a7220 */ /* 0x000fe20000400000 */
[C---:B------:R-:W-:Y:S01]  /*7680*/  FFMA R27, R49.reuse, R0, R27 ;  /* 0x00000000311b7223 */ /* 0x040fe2000000001b */
[----:B------:R-:W-:Y:S01]  /*7690*/  FFMA R24, R49, R2, R24 ;  /* 0x0000000231187223 */ /* 0x000fe20000000018 */
[----:B------:R-:W-:Y:S01]  /*76a0*/  LOP3.LUT R0, R77, 0xffff0000, RZ, 0xc0, !PT ;  /* 0xffff00004d007812 */ /* 0x000fe200078ec0ff */
[----:B------:R-:W-:Y:S01]  /*76b0*/  FFMA R25, R49, R3, R25 ;  /* 0x0000000331197223 */ /* 0x000fe20000000019 */
[----:B------:R-:W-:Y:S01]  /*76c0*/  FMUL R31, R47, R31 ;  /* 0x0000001f2f1f7220 */ /* 0x000fe20000400000 */
[C---:B------:R-:W-:Y:S01]  /*76d0*/  SHF.L.U32 R2, R78.reuse, 0x10, RZ ;  /* 0x000000104e027819 */ /* 0x040fe200000006ff */
[----:B------:R-:W-:Y:S01]  /*76e0*/  FFMA R26, R49, R4, R26 ;  /* 0x00000004311a7223 */ /* 0x000fe2000000001a */
[----:B------:R-:W-:Y:S01]  /*76f0*/  LOP3.LUT R3, R78, 0xffff0000, RZ, 0xc0, !PT ;  /* 0xffff00004e037812 */ /* 0x000fe200078ec0ff */
[----:B------:R-:W-:Y:S01]  /*7700*/  FMUL R29, R47, R33 ;  /* 0x000000212f1d7220 */ /* 0x000fe20000400000 */
[----:B------:R-:W-:Y:S01]  /*7710*/  SHF.L.U32 R4, R79, 0x10, RZ ;  /* 0x000000104f047819 */ /* 0x000fe200000006ff */
[----:B------:R-:W-:Y:S01]  /*7720*/  FMUL R30, R47, R34 ;  /* 0x000000222f1e7220 */ /* 0x000fe20000400000 */
[----:B------:R-:W-:Y:S01]  /*7730*/  F2FP.BF16.F32.PACK_AB R17, R23, R18 ;  /* 0x000000121711723e */ /* 0x000fe200000010ff */
[----:B------:R-:W-:Y:S01]  /*7740*/  FFMA R31, R49, R0, R31 ;  /* 0x00000000311f7223 */ /* 0x000fe2000000001f */
[----:B------:R-:W-:Y:S01]  /*7750*/  FMUL R35, R47, R35 ;  /* 0x000000232f237220 */ /* 0x000fe20000400000 */
[----:B------:R-:W-:Y:S01]  /*7760*/  F2FP.BF16.F32.PACK_AB R18, R21, R20 ;  /* 0x000000141512723e */ /* 0x000fe200000010ff */
[----:B------:R-:W-:Y:S01]  /*7770*/  FFMA R28, R49, R2, R28 ;  /* 0x00000002311c7223 */ /* 0x000fe2000000001c */
[----:B------:R-:W-:Y:S01]  /*7780*/  F2FP.BF16.F32.PACK_AB R19, R27, R22 ;  /* 0x000000161b13723e */ /* 0x000fe200000010ff */
[C---:B------:R-:W-:Y:S01]  /*7790*/  FFMA R29, R49.reuse, R3, R29 ;  /* 0x00000003311d7223 */ /* 0x040fe2000000001d */
[C---:B------:R-:W-:Y:S01]  /*77a0*/  FFMA R30, R49.reuse, R4, R30 ;  /* 0x00000004311e7223 */ /* 0x040fe2000000001e */
[----:B------:R-:W-:Y:S01]  /*77b0*/  FFMA R35, R49, R5, R35 ;  /* 0x0000000531237223 */ /* 0x000fe20000000023 */
[----:B------:R-:W-:Y:S01]  /*77c0*/  F2FP.BF16.F32.PACK_AB R24, R25, R24 ;  /* 0x000000181918723e */ /* 0x000fe200000010ff */
[----:B------:R1:W-:Y:S01]  /*77d0*/  STS.128 [R98+0x2020], R16 ;  /* 0x0020201062007388 */ /* 0x0003e20000000c00 */
[----:B------:R-:W-:Y:S02]  /*77e0*/  F2FP.BF16.F32.PACK_AB R25, R31, R26 ;  /* 0x0000001a1f19723e */ /* 0x000fe400000010ff */
[----:B------:R-:W-:Y:S02]  /*77f0*/  F2FP.BF16.F32.PACK_AB R26, R29, R28 ;  /* 0x0000001c1d1a723e */ /* 0x000fe400000010ff */
[----:B------:R-:W-:Y:S02]  /*7800*/  F2FP.BF16.F32.PACK_AB R27, R35, R30 ;  /* 0x0000001e231b723e */ /* 0x000fe400000010ff */
[----:B------:R-:W-:Y:S02]  /*7810*/  LEA R0, R65, UR49, 0x3 ;  /* 0x0000003141007c11 */ /* 0x000fe4000f8e18ff */
[----:B------:R-:W-:Y:S01]  /*7820*/  @P6 SHF.L.U32 R2, R97, 0x1f, RZ ;  /* 0x0000001f61026819 */ /* 0x000fe200000006ff */
        /* <DEDUP_REMOVED lines=9> */
[----:B------:R-:W-:Y:S02]  /*78c0*/  UIADD3 UR8, UP0, UPT, UR52, 0xa80, URZ ;  /* 0x00000a8034087890 */ /* 0x000fe4000ff1e0ff */
[----:B------:R-:W-:Y:S02]  /*78d0*/  UIADD3 UR5, UPT, UPT, UR37, 0x20, URZ ;  /* 0x0000002025057890 */ /* 0x000fe4000fffe0ff */
[----:B------:R-:W-:Y:S02]  /*78e0*/  UIADD3 UR4, UPT, UPT, UR49, 0x2200, URZ ;  /* 0x0000220031047890 */ /* 0x000fe4000fffe0ff */
[----:B------:R-:W-:Y:S01]  /*78f0*/  UIADD3.X UR9, UPT, UPT, URZ, UR53, URZ, UP0, !UPT ;  /* 0x00000035ff097290 */ /* 0x000fe200087fe4ff */
[----:B------:R-:W-:Y:S01]  /*7900*/  UMOV UR6, UR38 ;  /* 0x0000002600067c82 */ /* 0x000fe20008000000 */
[----:B------:R-:W-:Y:S07]  /*7910*/  UMOV UR7, UR44 ;  /* 0x0000002c00077c82 */ /* 0x000fee0008000000 */
[----:B------:R2:W-:Y:S01]  /*7920*/  UTMASTG.3D [UR4], [UR8] ;  /* 0x00000004080073b5 */ /* 0x0005e20008010000 */
[----:B------:R0:W-:Y:S01]  /*7930*/  UTMACMDFLUSH ;  /* 0x00000000000079b7 */ /* 0x0001e20000000000 */
[----:B--2---:R-:W-:Y:S04]  /*7940*/  DEPBAR.LE SB0, 0x1 ;  /* 0x000080400000791a */ /* 0x004fe80000000000 */
.L_x_118:
[----:B------:R-:W-:Y:S05]  /*7950*/  BSYNC.RECONVERGENT B0 ;  /* 0x0000000000007941 */ /* 0x000fea0003800200 */
.L_x_117:
[----:B------:R-:W-:Y:S01]  /*7960*/  BAR.SYNC.DEFER_BLOCKING 0x1, 0x80 ;  /* 0x0042000000007b1d */ /* 0x000fe20000010000 */
[----:B------:R-:W-:Y:S04]  /*7970*/  UIADD3 UR36, UPT, UPT, UR51, 0x1, URZ ;  /* 0x0000000133247890 */ /* 0x000fe8000fffe0ff */
[----:B------:R-:W-:Y:S04]  /*7980*/  UISETP.NE.AND UP0, UPT, UR36, 0x4, UPT ;  /* 0x000000042400788c */ /* 0x000fe8000bf05270 */
[----:B------:R-:W-:Y:S01]  /*7990*/  USEL UR36, UR36, URZ, UP0 ;  /* 0x000000ff24247287 */ /* 0x000fe20008000000 */
[----:B------:R2:W-:Y:S01]  /*79a0*/  @P6 SYNCS.ARRIVE.TRANS64.RED.A1T0 RZ, [R72+URZ], RZ ;  /* 0x000000ff48ff69a7 */ /* 0x0005e200081004ff */
[----:B------:R-:W-:Y:S01]  /*79b0*/  BSSY B1, `(.L_x_119) ;  /* 0x0000017000017945 */ /* 0x000fe20003800000 */
[----:B------:R-:W4:Y:S02]  /*79c0*/  @P6 SYNCS.PHASECHK.TRANS64.TRYWAIT P0, [R0+URZ+0x50], R2 ;  /* 0x00005002000065a7 */ /* 0x000f2400080011ff */
[----:B----4-:R-:W-:Y:S01]  /*79d0*/  @P6 SEL R66, RZ, 0x1, !P0 ;  /* 0x00000001ff426807 */ /* 0x010fe20004000000 */
[----:B--2---:R-:W-:Y:S06]  /*79e0*/  @!P6 BRA `(.L_x_120) ;  /* 0x00000000004ce947 */ /* 0x004fec0003800000 */
        /* <DEDUP_REMOVED lines=9> */
[----:B------:R-:W-:Y:S04]  /*7a80*/  SHF.L.U32 R6, R97, 0x1f, RZ ;  /* 0x0000001f61067819 */ /* 0x000fe800000006ff */
[----:B------:R-:W2:Y:S02]  /*7a90*/  SYNCS.PHASECHK.TRANS64.TRYWAIT P0, [R0+URZ+0x50], R6 ;  /* 0x00005006000075a7 */ /* 0x000ea400080011ff */
[----:B--2---:R-:W-:Y:S05]  /*7aa0*/  @!P0 BRA `(.L_x_123) ;  /* 0x0000002400548947 */ /* 0x004fea0003800000 */
.L_x_122:
[----:B------:R-:W-:Y:S05]  /*7ab0*/  BSYNC B0 ;  /* 0x0000000000007941 */ /* 0x000fea0003800000 */
.L_x_121:
[----:B------:R-:W-:Y:S02]  /*7ac0*/  ISETP.NE.AND P0, PT, R67, RZ, PT ;  /* 0x000000ff4300720c */ /* 0x000fe40003f05270 */
[----:B------:R-:W-:Y:S11]  /*7ad0*/  IADD3 R65, PT, PT, R65, 0x1, RZ ;  /* 0x0000000141417810 */ /* 0x000ff60007ffe0ff */
[----:B------:R4:W1:Y:S04]  /*7ae0*/  @P0 LDS.128 R56, [R5] ;  /* 0x0000000005380984 */ /* 0x0008680000000c00 */
[----:B------:R4:W1:Y:S04]  /*7af0*/  @P0 LDS.128 R60, [R4+0x10] ;  /* 0x00001000043c0984 */ /* 0x0008680000000c00 */
[----:B------:R4:W1:Y:S04]  /*7b00*/  @P0 LDS.128 R68, [R3+0x20] ;  /* 0x0000200003440984 */ /* 0x0008680000000c00 */
[----:B------:R4:W1:Y:S02]  /*7b10*/  @P0 LDS.128 R76, [R2+0x30] ;  /* 0x00003000024c0984 */ /* 0x0008640000000c00 */
.L_x_120:
[----:B------:R-:W-:Y:S05]  /*7b20*/  BSYNC B1 ;  /* 0x0000000000017941 */ /* 0x000fea0003800000 */
.L_x_119:
        /* <DEDUP_REMOVED lines=21> */
.L_x_124:
        /* <DEDUP_REMOVED lines=146> */
.L_x_126:
[----:B------:R-:W-:Y:S05]  /*85a0*/  BSYNC.RECONVERGENT B0 ;  /* 0x0000000000007941 */ /* 0x000fea0003800200 */
.L_x_125:
        /* <DEDUP_REMOVED lines=21> */
.L_x_130:
[----:B------:R-:W-:Y:S05]  /*8700*/  BSYNC B0 ;  /* 0x0000000000007941 */ /* 0x000fea0003800000 */
.L_x_129:
[----:B------:R-:W-:Y:S11]  /*8710*/  ISETP.NE.AND P0, PT, R67, RZ, PT ;  /* 0x000000ff4300720c */ /* 0x000ff60003f05270 */
[----:B------:R-:W-:Y:S02]  /*8720*/  @!UPT UIADD3 URZ, UPT, UPT, URZ, URZ, URZ ;  /* 0x000000fffffff290 */ /* 0x000fe4000fffe0ff */
[----:B------:R4:W1:Y:S04]  /*8730*/  @P0 LDS.128 R56, [R4] ;  /* 0x0000000004380984 */ /* 0x0008680000000c00 */
[----:B------:R4:W1:Y:S04]  /*8740*/  @P0 LDS.128 R60, [R3+0x10] ;  /* 0x00001000033c0984 */ /* 0x0008680000000c00 */
[----:B------:R4:W1:Y:S04]  /*8750*/  @P0 LDS.128 R68, [R2+0x20] ;  /* 0x0000200002440984 */ /* 0x0008680000000c00 */
[----:B------:R4:W1:Y:S02]  /*8760*/  @P0 LDS.128 R76, [R65+0x30] ;  /* 0x00003000414c0984 */ /* 0x0008640000000c00 */
.L_x_128:
[----:B------:R-:W-:Y:S05]  /*8770*/  BSYNC B1 ;  /* 0x0000000000017941 */ /* 0x000fea0003800000 */
.L_x_127:
        /* <DEDUP_REMOVED lines=21> */
.L_x_132:
[----:B------:R-:W-:Y:S01]  /*88d0*/  ISETP.NE.AND P0, PT, R102, RZ, PT ;  /* 0x000000ff6600720c */ /* 0x000fe20003f05270 */
[----:B------:R-:W-:Y:S05]  /*88e0*/  WARPSYNC.ALL ;  /* 0x0000000000007948 */ /* 0x000fea0003800000 */
[----:B------:R-:W-:Y:S01]  /*88f0*/  R2UR UR4, R48 ;  /* 0x00000000300472ca */ /* 0x000fe200000e0000 */
[----:B------:R-:W-:Y:S01]  /*8900*/  BSSY.RECONVERGENT B0, `(.L_x_133) ;  /* 0x000008c000007945 */ /* 0x000fe20003800200 */
[----:B------:R-:W-:Y:S02]  /*8910*/  R2UR UR5, R64 ;  /* 0x00000000400572ca */ /* 0x000fe400000e0000 */
[C---:B-1----:R-:W-:Y:S02]  /*8920*/  SHF.L.U32 R0, R56.reuse, 0x10, RZ ;  /* 0x0000001038007819 */ /* 0x042fe400000006ff */
[----:B----4-:R-:W-:Y:S02]  /*8930*/  LOP3.LUT R2, R56, 0xffff0000, RZ, 0xc0, !PT ;  /* 0xffff000038027812 */ /* 0x010fe400078ec0ff */
[C---:B------:R-:W-:Y:S02]  /*8940*/  SHF.L.U32 R3, R57.reuse, 0x10, RZ ;  /* 0x0000001039037819 */ /* 0x040fe400000006ff */
[----:B------:R-:W-:Y:S02]  /*8950*/  LOP3.LUT R48, R57, 0xffff0000, RZ, 0xc0, !PT ;  /* 0xffff000039307812 */ /* 0x000fe400078ec0ff */
[C---:B------:R-:W-:Y:S01]  /*8960*/  SHF.L.U32 R50, R58.reuse, 0x10, RZ ;  /* 0x000000103a327819 */ /* 0x040fe200000006ff */
[----:B------:R-:W1:Y:S01]  /*8970*/  LDTM.x32 R4, tmem[UR4+0x60] ;  /* 0x00006004000479ee */ /* 0x000e6200082c0000 */
[----:B------:R-:W-:Y:S01]  /*8980*/  LOP3.LUT R51, R58, 0xffff0000, RZ, 0xc0, !PT ;  /* 0xffff00003a337812 */ /* 0x000fe200078ec0ff */
[----:B------:R-:W-:Y:S01]  /*8990*/  NOP ;  /* 0x0000000000007918 */ /* 0x000fe20000000000 */
[C---:B------:R-:W-:Y:S01]  /*89a0*/  SHF.L.U32 R52, R59.reuse, 0x10, RZ ;  /* 0x000000103b347819 */ /* 0x040fe200000006ff */
[----:B------:R-:W-:Y:S01]  /*89b0*/  UIADD3 UR5, UPT, UPT, UR5, 0xd0, URZ ;  /* 0x000000d005057890 */ /* 0x000fe2000fffe0ff */
[----:B------:R-:W-:Y:S02]  /*89c0*/  LOP3.LUT R53, R59, 0xffff0000, RZ, 0xc0, !PT ;  /* 0xffff00003b357812 */ /* 0x000fe400078ec0ff */
[C---:B------:R-:W-:Y:S01]  /*89d0*/  SHF.L.U32 R54, R60.reuse, 0x10, RZ ;  /* 0x000000103c367819 */ /* 0x040fe200000006ff */
[----:B------:R-:W-:Y:S01]  /*89e0*/  UPRMT UR5, UR45, 0x654, UR5 ;  /* 0x000006542d057896 */ /* 0x000fe20008000005 */
[----:B------:R-:W-:Y:S02]  /*89f0*/  LOP3.LUT R55, R60, 0xffff0000, RZ, 0xc0, !PT ;  /* 0xffff00003c377812 */ /* 0x000fe400078ec0ff */
[C---:B------:R-:W-:Y:S02]  /*8a00*/  SHF.L.U32 R56, R61.reuse, 0x10, RZ ;  /* 0x000000103d387819 */ /* 0x040fe400000006ff */
[----:B------:R-:W-:Y:S02]  /*8a10*/  LOP3.LUT R57, R61, 0xffff0000, RZ, 0xc0, !PT ;  /* 0xffff00003d397812 */ /* 0x000fe400078ec0ff */
[C---:B------:R-:W-:Y:S02]  /*8a20*/  SHF.L.U32 R58, R62.reuse, 0x10, RZ ;  /* 0x000000103e3a7819 */ /* 0x040fe400000006ff */
[----:B------:R-:W-:Y:S01]  /*8a30*/  LOP3.LUT R59, R62, 0xffff0000, RZ, 0xc0, !PT ;  /* 0xffff00003e3b7812 */ /* 0x000fe200078ec0ff */
[----:B-1----:R-:W-:Y:S01]  /*8a40*/  SYNCS.ARRIVE.TRANS64.RED.A1T0 RZ, [UR5], RZ ;  /* 0x000000ffffff79a7 */ /* 0x002fe20008100405 */
[C---:B------:R-:W-:Y:S02]  /*8a50*/  SHF.L.U32 R60, R63.reuse, 0x10, RZ ;  /* 0x000000103f3c7819 */ /* 0x040fe400000006ff */
[----:B------:R-:W-:Y:S02]  /*8a60*/  LOP3.LUT R61, R63, 0xffff0000, RZ, 0xc0, !PT ;  /* 0xffff00003f3d7812 */ /* 0x000fe400078ec0ff */
[C---:B------:R-:W-:Y:S01]  /*8a70*/  SHF.L.U32 R62, R68.reuse, 0x10, RZ ;  /* 0x00000010443e7819 */ /* 0x040fe200000006ff */
[C---:B------:R-:W-:Y:S01]  /*8a80*/  FMUL R4, R47.reuse, R4 ;  /* 0x000000042f047220 */ /* 0x040fe20000400000 */
[C---:B------:R-:W-:Y:S01]  /*8a90*/  FMUL R5, R47.reuse, R5 ;  /* 0x000000052f057220 */ /* 0x040fe20000400000 */
[----:B------:R-:W-:Y:S01]  /*8aa0*/  FMUL R6, R47, R6 ;  /* 0x000000062f067220 */ /* 0x000fe20000400000 */
[----:B------:R-:W-:Y:S01]  /*8ab0*/  LOP3.LUT R63, R68, 0xffff0000, RZ, 0xc0, !PT ;  /* 0xffff0000443f7812 */ /* 0x000fe200078ec0ff */
[C---:B------:R-:W-:Y:S01]  /*8ac0*/  FFMA R4, R49.reuse, R0, R4 ;  /* 0x0000000031047223 */ /* 0x040fe20000000004 */
[----:B------:R-:W-:Y:S01]  /*8ad0*/  FFMA R5, R49, R2, R5 ;  /* 0x0000000231057223 */ /* 0x000fe20000000005 */
[----:B------:R-:W-:Y:S01]  /*8ae0*/  SHF.L.U32 R64, R69, 0x10, RZ ;  /* 0x0000001045407819 */ /* 0x000fe200000006ff */
[----:B------:R-:W-:Y:S01]  /*8af0*/  FFMA R6, R49, R3, R6 ;  /* 0x0000000331067223 */ /* 0x000fe20000000006 */
[----:B------:R-:W-:Y:S01]  /*8b00*/  FMUL R7, R47, R7 ;  /* 0x000000072f077220 */ /* 0x000fe20000400000 */
[----:B------:R-:W-:Y:S01]  /*8b10*/  LOP3.LUT R65, R69, 0xffff0000, RZ, 0xc0, !PT ;  /* 0xffff000045417812 */ /* 0x000fe200078ec0ff */
[----:B------:R-:W-:Y:S01]  /*8b20*/  FMUL R8, R47, R8 ;  /* 0x000000082f087220 */ /* 0x000fe20000400000 */
[----:B------:R-:W-:Y:S01]  /*8b30*/  F2FP.BF16.F32.PACK_AB R4, R5, R4 ;  /* 0x000000040504723e */ /* 0x000fe200000010ff */
[----:B------:R-:W-:Y:S01]  /*8b40*/  FFMA R7, R49, R48, R7 ;  /* 0x0000003031077223 */ /* 0x000fe20000000007 */
[----:B------:R-:W-:Y:S01]  /*8b50*/  FMUL R9, R47, R9 ;  /* 0x000000092f097220 */ /* 0x000fe20000400000 */
[----:B------:R-:W-:Y:S01]  /*8b60*/  FFMA R8, R49, R50, R8 ;  /* 0x0000003231087223 */ /* 0x000fe20000000008 */
[C---:B------:R-:W-:Y:S01]  /*8b70*/  SHF.L.U32 R66, R70.reuse, 0x10, RZ ;  /* 0x0000001046427819 */ /* 0x040fe200000006ff */
[----:B------:R-:W-:Y:S01]  /*8b80*/  FMUL R0, R47, R10 ;  /* 0x0000000a2f007220 */ /* 0x000fe20000400000 */
[----:B------:R-:W-:Y:S01]  /*8b90*/  F2FP.BF16.F32.PACK_AB R5, R7, R6 ;  /* 0x000000060705723e */ /* 0x000fe200000010ff */
[----:B------:R-:W-:Y:S01]  /*8ba0*/  FFMA R9, R49, R51, R9 ;  /* 0x0000003331097223 */ /* 0x000fe20000000009 */
[----:B------:R-:W-:Y:S01]  /*8bb0*/  FMUL R2, R47, R11 ;  /* 0x0000000b2f027220 */ /* 0x000fe20000400000 */
[----:B------:R-:W-:Y:S01]  /*8bc0*/  FFMA R0, R49, R52, R0 ;  /* 0x0000003431007223 */ /* 0x000fe20000000000 */
[----:B------:R-:W-:Y:S01]  /*8bd0*/  LOP3.LUT R67, R70, 0xffff0000, RZ, 0xc0, !PT ;  /* 0xffff000046437812 */ /* 0x000fe200078ec0ff */
[----:B------:R-:W-:Y:S01]  /*8be0*/  FMUL R3, R47, R12 ;  /* 0x0000000c2f037220 */ /* 0x000fe20000400000 */
[----:B------:R-:W-:Y:S01]  /*8bf0*/  F2FP.BF16.F32.PACK_AB R6, R9, R8 ;  /* 0x000000080906723e */ /* 0x000fe200000010ff */
[----:B------:R-:W-:Y:S01]  /*8c00*/  FFMA R2, R49, R53, R2 ;  /* 0x0000003531027223 */ /* 0x000fe20000000002 */
[----:B------:R-:W-:Y:S01]  /*8c10*/  FMUL R10, R47, R13 ;  /* 0x0000000d2f0a7220 */ /* 0x000fe20000400000 */
[----:B------:R-:W-:Y:S01]  /*8c20*/  FFMA R3, R49, R54, R3 ;  /* 0x0000003631037223 */ /* 0x000fe20000000003 */
[----:B------:R-:W-:Y:S01]  /*8c30*/  SHF.L.U32 R68, R71, 0x10, RZ ;  /* 0x0000001047447819 */ /* 0x000fe200000006ff */
[----:B------:R-:W-:Y:S01]  /*8c40*/  FMUL R11, R47, R14 ;  /* 0x0000000e2f0b7220 */ /* 0x000fe20000400000 */
[----:B------:R-:W-:Y:S01]  /*8c50*/  F2FP.BF16.F32.PACK_AB R7, R2, R0 ;  /* 0x000000000207723e */ /* 0x000fe200000010ff */
[----:B------:R-:W-:Y:S01]  /*8c60*/  FFMA R10, R49, R55, R10 ;  /* 0x00000037310a7223 */ /* 0x000fe2000000000a */
[C---:B------:R-:W-:Y:S01]  /*8c70*/  FMUL R15, R47.reuse, R15 ;  /* 0x0000000f2f0f7220 */ /* 0x040fe20000400000 */
[C---:B------:R-:W-:Y:S01]  /*8c80*/  FMUL R12, R47.reuse, R16 ;  /* 0x000000102f0c7220 */ /* 0x040fe20000400000 */
[----:B------:R-:W-:Y:S01]  /*8c90*/  FMUL R13, R47, R17 ;  /* 0x000000112f0d7220 */ /* 0x000fe20000400000 */
[----:B------:R1:W-:Y:S01]  /*8ca0*/  STS.128 [R100+0x6000], R4 ;  /* 0x0060000464007388 */ /* 0x0003e20000000c00 */
[----:B------:R-:W-:Y:S01]  /*8cb0*/  LOP3.LUT R69, R71, 0xffff0000, RZ, 0xc0, !PT ;  /* 0xffff000047457812 */ /* 0x000fe200078ec0ff */
[C---:B------:R-:W-:Y:S01]  /*8cc0*/  FFMA R11, R49.reuse, R56, R11 ;  /* 0x00000038310b7223 */ /* 0x040fe2000000000b */
[----:B------:R-:W-:Y:S01]  /*8cd0*/  SHF.L.U32 R70, R76, 0x10, RZ ;  /* 0x000000104c467819 */ /* 0x000fe200000006ff */
[C---:B------:R-:W-:Y:S01]  /*8ce0*/  FFMA R15, R49.reuse, R57, R15 ;  /* 0x00000039310f7223 */ /* 0x040fe2000000000f */
[----:B------:R-:W-:Y:S01]  /*8cf0*/  F2FP.BF16.F32.PACK_AB R8, R10, R3 ;  /* 0x000000030a08723e */ /* 0x000fe200000010ff */
[C---:B------:R-:W-:Y:S01]  /*8d00*/  FFMA R12, R49.reuse, R58, R12 ;  /* 0x0000003a310c7223 */ /* 0x040fe2000000000c */
[----:B------:R-:W-:Y:S01]  /*8d10*/  FFMA R13, R49, R59, R13 ;  /* 0x0000003b310d7223 */ /* 0x000fe2000000000d */
[C---:B------:R-:W-:Y:S01]  /*8d20*/  FMUL R14, R47.reuse, R18 ;  /* 0x000000122f0e7220 */ /* 0x040fe20000400000 */
[C---:B------:R-:W-:Y:S01]  /*8d30*/  FMUL R19, R47.reuse, R19 ;  /* 0x000000132f137220 */ /* 0x040fe20000400000 */
[C---:B------:R-:W-:Y:S01]  /*8d40*/  FMUL R16, R47.reuse, R20 ;  /* 0x000000142f107220 */ /* 0x040fe20000400000 */
[----:B------:R-:W-:Y:S01]  /*8d50*/  FMUL R17, R47, R21 ;  /* 0x000000152f117220 */ /* 0x000fe20000400000 */
[----:B------:R-:W-:Y:S01]  /*8d60*/  FFMA R14, R49, R60, R14 ;  /* 0x0000003c310e7223 */ /* 0x000fe2000000000e */
        /* <DEDUP_REMOVED lines=9> */
[----:B------:R-:W-:Y:S01]  /*8e00*/  F2FP.BF16.F32.PACK_AB R9, R15, R11 ;  /* 0x0000000b0f09723e */ /* 0x000fe200000010ff */
[----:B------:R-:W-:Y:S01]  /*8e10*/  FFMA R23, R49, R65, R23 ;  /* 0x0000004131177223 */ /* 0x000fe20000000017 */
[----:B------:R-:W-:Y:S01]  /*8e20*/  FMUL R27, R47, R27 ;  /* 0x0000001b2f1b7220 */ /* 0x000fe20000400000 */
[----:B------:R-:W-:Y:S01]  /*8e30*/  F2FP.BF16.F32.PACK_AB R10, R13, R12 ;  /* 0x0000000c0d0a723e */ /* 0x000fe200000010ff */
[----:B------:R-:W-:Y:S01]  /*8e40*/  FFMA R20, R49, R66, R20 ;  /* 0x0000004231147223 */ /* 0x000fe20000000014 */
[----:B------:R-:W-:Y:S01]  /*8e50*/  F2FP.BF16.F32.PACK_AB R11, R19, R14 ;  /* 0x0000000e130b723e */ /* 0x000fe200000010ff */
[----:B------:R-:W-:Y:S01]  /*8e60*/  FMUL R24, R47, R28 ;  /* 0x0000001c2f187220 */ /* 0x000fe20000400000 */
[----:B------:R-:W-:Y:S01]  /*8e70*/  LOP3.LUT R71, R76, 0xffff0000, RZ, 0xc0, !PT ;  /* 0xffff00004c477812 */ /* 0x000fe200078ec0ff */
[----:B------:R-:W-:Y:S01]  /*8e80*/  FFMA R21, R49, R67, R21 ;  /* 0x0000004331157223 */ /* 0x000fe20000000015 */
[----:B------:R-:W-:Y:S01]  /*8e90*/  SHF.L.U32 R72, R77, 0x10, RZ ;  /* 0x000000104d487819 */ /* 0x000fe200000006ff */
[----:B------:R1:W-:Y:S01]  /*8ea0*/  STS.128 [R99+0x6010], R8 ;  /* 0x0060100863007388 */ /* 0x0003e20000000c00 */
[----:B------:R-:W-:Y:S01]  /*8eb0*/  FMUL R25, R47, R29 ;  /* 0x0000001d2f197220 */ /* 0x000fe20000400000 */
[----:B------:R-:W-:Y:S01]  /*8ec0*/  FFMA R22, R49, R68, R22 ;  /* 0x0000004431167223 */ /* 0x000fe20000000016 */
[----:B------:R-:W-:Y:S01]  /*8ed0*/  LOP3.LUT R73, R77, 0xffff0000, RZ, 0xc0, !PT ;  /* 0xffff00004d497812 */ /* 0x000fe200078ec0ff */
[----:B------:R-:W-:Y:S01]  /*8ee0*/  FMUL R26, R47, R30 ;  /* 0x0000001e2f1a7220 */ /* 0x000fe20000400000 */
[----:B------:R-:W-:Y:S01]  /*8ef0*/  FFMA R27, R49, R69, R27 ;  /* 0x00000045311b7223 */ /* 0x000fe2000000001b */
[C---:B------:R-:W-:Y:S01]  /*8f00*/  SHF.L.U32 R74, R78.reuse, 0x10, RZ ;  /* 0x000000104e4a7819 */ /* 0x040fe200000006ff */
[----:B------:R-:W-:Y:S01]  /*8f10*/  FMUL R31, R47, R31 ;  /* 0x0000001f2f1f7220 */ /* 0x000fe20000400000 */
[----:B------:R-:W-:Y:S01]  /*8f20*/  FFMA R24, R49, R70, R24 ;  /* 0x0000004631187223 */ /* 0x000fe20000000018 */
[----:B------:R-:W-:Y:S01]  /*8f30*/  LOP3.LUT R75, R78, 0xffff0000, RZ, 0xc0, !PT ;  /* 0xffff00004e4b7812 */ /* 0x000fe200078ec0ff */
[----:B------:R-:W-:Y:S01]  /*8f40*/  FMUL R28, R47, R32 ;  /* 0x000000202f1c7220 */ /* 0x000fe20000400000 */
[----:B------:R-:W-:Y:S01]  /*8f50*/  FFMA R25, R49, R71, R25 ;  /* 0x0000004731197223 */ /* 0x000fe20000000019 */
[----:B------:R-:W-:Y:S01]  /*8f60*/  SHF.L.U32 R76, R79, 0x10, RZ ;  /* 0x000000104f4c7819 */ /* 0x000fe200000006ff */
[----:B------:R-:W-:Y:S01]  /*8f70*/  FMUL R29, R47, R33 ;  /* 0x000000212f1d7220 */ /* 0x000fe20000400000 */
[----:B------:R-:W-:Y:S01]  /*8f80*/  F2FP.BF16.F32.PACK_AB R16, R17, R16 ;  /* 0x000000101110723e */ /* 0x000fe200000010ff */
[----:B------:R-:W-:Y:S01]  /*8f90*/  FFMA R26, R49, R72, R26 ;  /* 0x00000048311a7223 */ /* 0x000fe2000000001a */
[----:B------:R-:W-:Y:S01]  /*8fa0*/  LOP3.LUT R77, R79, 0xffff0000, RZ, 0xc0, !PT ;  /* 0xffff00004f4d7812 */ /* 0x000fe200078ec0ff */
        /* <DEDUP_REMOVED lines=33> */
.L_x_134:
[----:B------:R-:W-:Y:S05]  /*91c0*/  BSYNC.RECONVERGENT B0 ;  /* 0x0000000000007941 */ /* 0x000fea0003800200 */
.L_x_133:
[----:B------:R-:W-:Y:S01]  /*91d0*/  BAR.SYNC.DEFER_BLOCKING 0x1, 0x80 ;  /* 0x0042000000007b1d */ /* 0x000fe20000010000 */
[----:B------:R-:W-:Y:S01]  /*91e0*/  UISETP.NE.AND UP0, UPT, UR50, -0x4, UPT ;  /* 0xfffffffc3200788c */ /* 0x000fe2000bf05270 */
[----:B------:R-:W-:Y:S08]  /*91f0*/  IADD3 R45, PT, PT, R45, 0x1, RZ ;  /* 0x000000012d2d7810 */ /* 0x000ff00007ffe0ff */
[----:B------:R-:W-:Y:S05]  /*9200*/  BRA.U !UP0, `(.L_x_135) ;  /* 0x0000000108287547 */ /* 0x000fea000b800000 */
[----:B------:R-:W-:Y:S01]  /*9210*/  ISETP.NE.AND P0, PT, R107, RZ, PT ;  /* 0x000000ff6b00720c */ /* 0x000fe20003f05270 */
[----:B------:R-:W-:Y:S01]  /*9220*/  IMAD.U32 R2, RZ, RZ, UR51 ;  /* 0x00000033ff027e24 */ /* 0x000fe2000f8e00ff */
[----:B------:R-:W-:Y:S01]  /*9230*/  UIADD3 UR51, UPT, UPT, UR51, 0x1, URZ ;  /* 0x0000000133337890 */ /* 0x000fe2000fffe0ff */
[----:B------:R-:W-:Y:S03]  /*9240*/  IMAD.U32 R0, RZ, RZ, UR45 ;  /* 0x0000002dff007e24 */ /* 0x000fe6000f8e00ff */
[----:B------:R-:W-:Y:S04]  /*9250*/  UISETP.NE.AND UP0, UPT, UR51, 0x4, UPT ;  /* 0x000000043300788c */ /* 0x000fe8000bf05270 */
[----:B------:R-:W-:Y:S03]  /*9260*/  USEL UR51, UR51, URZ, UP0 ;  /* 0x000000ff33337287 */ /* 0x000fe60008000000 */
[----:B------:R-:W-:Y:S05]  /*9270*/  @P0 LEA R2, R2, UR49, 0x3 ;  /* 0x0000003102020c11 */ /* 0x000fea000f8e18ff */
[----:B------:R-:W-:Y:S05]  /*9280*/  @P0 VIADD R2, R2, 0x70 ;  /* 0x0000007002020836 */ /* 0x000fea0000000000 */
[----:B------:R-:W-:Y:S04]  /*9290*/  @P0 PRMT R0, R0, 0x654, R2 ;  /* 0x0000065400000816 */ /* 0x000fe80000000002 */
[----:B------:R2:W-:Y:S03]  /*92a0*/  @P0 SYNCS.ARRIVE.TRANS64.RED.A1T0 RZ, [R0+URZ], RZ ;  /* 0x000000ff00ff09a7 */ /* 0x0005e600081004ff */
.L_x_135:
[----:B------:R-:W-:Y:S01]  /*92b0*/  ISETP.NE.AND P2, PT, R103, RZ, PT ;  /* 0x000000ff6700720c */ /* 0x000fe20003f45270 */
[----:B------:R-:W-:Y:S01]  /*92c0*/  IMAD.IADD R2, R43, 0x1, R86 ;  /* 0x000000012b027824 */ /* 0x000fe200078e0256 */
[----:B------:R-:W-:Y:S01]  /*92d0*/  ISETP.NE.AND P0, PT, R105, 0x2, PT ;  /* 0x000000026900780c */ /* 0x000fe20003f05270 */
[----:B--2---:R-:W-:Y:S01]  /*92e0*/  IMAD.IADD R0, R44, 0x1, R87 ;  /* 0x000000012c007824 */ /* 0x004fe200078e0257 */
[----:B------:R-:W-:Y:S01]  /*92f0*/  ISETP.NE.AND P1, PT, R45, 0x2, PT ;  /* 0x000000022d00780c */ /* 0x000fe20003f25270 */
[----:B------:R-:W-:Y:S01]  /*9300*/  UIADD3 UR50, UPT, UPT, UR50, 0x4, URZ ;  /* 0x0000000432327890 */ /* 0x000fe2000fffe0ff */
[----:B------:R-:W-:Y:S02]  /*9310*/  R2UR UR11, R2 ;  /* 0x00000000020b72ca */ /* 0x000fe400000e0000 */
[----:B------:R-:W-:Y:S02]  /*9320*/  R2UR UR27, R0 ;  /* 0x00000000001b72ca */ /* 0x000fe400000e0000 */
[----:B------:R-:W-:Y:S02]  /*9330*/  SEL R2, RZ, 0x1, P0 ;  /* 0x00000001ff027807 */ /* 0x000fe40000000000 */
[----:B------:R-:W-:Y:S02]  /*9340*/  SEL R0, RZ, 0x1, P1 ;  /* 0x00000001ff007807 */ /* 0x000fe40000800000 */
[----:B------:R-:W-:Y:S02]  /*9350*/  @P2 R2UR UR44, R94 ;  /* 0x000000005e2c22ca */ /* 0x000fe400000e0000 */
[----:B------:R-:W-:Y:S02]  /*9360*/  LOP3.LUT R95, R95, R2, RZ, 0x3c, !PT ;  /* 0x000000025f5f7212 */ /* 0x000fe400078e3cff */
[----:B------:R-:W-:Y:S02]  /*9370*/  LOP3.LUT R96, R96, R0, RZ, 0x3c, !PT ;  /* 0x0000000060607212 */ /* 0x000fe400078e3cff */
[----:B------:R-:W-:Y:S02]  /*9380*/  SEL R105, R105, RZ, P0 ;  /* 0x000000ff69697207 */ /* 0x000fe40000000000 */
[----:B------:R-:W-:Y:S01]  /*9390*/  SEL R45, R45, RZ, P1 ;  /* 0x000000ff2d2d7207 */ /* 0x000fe20000800000 */
[----:B------:R-:W-:Y:S06]  /*93a0*/  @P2 BRA `(.L_x_136) ;  /* 0xffffffc000502947 */ /* 0x000fec000383ffff */
[----:B------:R-:W-:-:S09]  /*93b0*/  UISETP.NE.AND UP0, UPT, UR48, URZ, UPT ;  /* 0x000000ff3000728c */ /* 0x000fd2000bf05270 */
[----:B------:R-:W-:Y:S05]  /*93c0*/  BRA.U !UP0, `(.L_x_137) ;  /* 0x0000000108487547 */ /* 0x000fea000b800000 */
[----:B------:R-:W2:Y:S02]  /*93d0*/  LDCU.64 UR4, c[0x0][0xc90] ;  /* 0x00019200ff0477ac */ /* 0x000ea40008000a00 */
[----:B--2---:R-:W-:-:S04]  /*93e0*/  UISETP.NE.U32.AND UP0, UPT, UR4, URZ, UPT ;  /* 0x000000ff0400728c */ /* 0x004fc8000bf05070 */
[----:B------:R-:W-:-:S09]  /*93f0*/  UISETP.NE.AND.EX UP0, UPT, UR5, URZ, UPT, UP0 ;  /* 0x000000ff0500728c */ /* 0x000fd2000bf05300 */
[----:B------:R-:W-:Y:S05]  /*9400*/  BRA.U UP0, `(.L_x_138) ;  /* 0x00000001000c7547 */ /* 0x000fea000b800000 */
[----:B------:R-:W-:-:S13]  /*9410*/  FSETP.NEU.AND P0, PT, R49, RZ, PT ;  /* 0x000000ff3100720b */ /* 0x000fda0003f0d000 */
[----:B------:R-:W-:Y:S05]  /*9420*/  @!P0 EXIT ;  /* 0x000000000000894d */ /* 0x000fea0003800000 */
[----:B------:R-:W-:Y:S05]  /*9430*/  BRA `(.L_x_137) ;  /* 0x00000000002c7947 */ /* 0x000fea0003800000 */
.L_x_138:
[----:B------:R-:W-:Y:S01]  /*9440*/  ISETP.NE.AND P0, PT, R104, RZ, PT ;  /* 0x000000ff6800720c */ /* 0x000fe20003f05270 */
[----:B------:R-:W-:-:S12]  /*9450*/  BSSY.RECONVERGENT B0, `(.L_x_137) ;  /* 0x0000009000007945 */ /* 0x000fd80003800200 */
[----:B------:R-:W-:Y:S05]  /*9460*/  @P0 BRA `(.L_x_139) ;  /* 0x0000000000140947 */ /* 0x000fea0003800000 */
[----:B------:R-:W2:Y:S02]  /*9470*/  LDCU.64 UR4, c[0x0][0xc88] ;  /* 0x00019100ff0477ac */ /* 0x000ea40008000a00 */
[----:B--2---:R-:W-:-:S04]  /*9480*/  ISETP.NE.U32.AND P0, PT, RZ, UR4, PT ;  /* 0x00000004ff007c0c */ /* 0x004fc8000bf05070 */
[----:B------:R-:W-:-:S13]  /*9490*/  ISETP.NE.AND.EX P0, PT, RZ, UR5, PT, P0 ;  /* 0x00000005ff007c0c */ /* 0x000fda000bf05300 */
[----:B------:R-:W-:Y:S05]  /*94a0*/  @!P0 EXIT ;  /* 0x000000000000894d */ /* 0x000fea0003800000 */
[----:B------:R-:W-:Y:S05]  /*94b0*/  BRA `(.L_x_140) ;  /* 0x0000000000087947 */ /* 0x000fea0003800000 */
.L_x_139:
[----:B------:R-:W-:-:S13]  /*94c0*/  FSETP.NEU.AND P0, PT, R49, RZ, PT ;  /* 0x000000ff3100720b */ /* 0x000fda0003f0d000 */
[----:B------:R-:W-:Y:S05]  /*94d0*/  @!P0 EXIT ;  /* 0x000000000000894d */ /* 0x000fea0003800000 */
.L_x_140:
[----:B------:R-:W-:Y:S05]  /*94e0*/  BSYNC.RECONVERGENT B0 ;  /* 0x0000000000007941 */ /* 0x000fea0003800200 */
.L_x_137:
[----:B------:R-:W-:Y:S01]  /*94f0*/  ULEA UR4, UR51, UR49, 0x3 ;  /* 0x0000003133047291 */ /* 0x000fe2000f8e18ff */
[----:B------:R-:W-:-:S04]  /*9500*/  DEPBAR.LE SB0, 0x0 ;  /* 0x000080000000791a */ /* 0x000fc80000000000 */
[----:B------:R-:W-:-:S04]  /*9510*/  UIADD3 UR4, UPT, UPT, UR4, 0x70, URZ ;  /* 0x0000007004047890 */ /* 0x000fc8000fffe0ff */
[----:B------:R-:W-:-:S09]  /*9520*/  UPRMT UR4, UR45, 0x654, UR4 ;  /* 0x000006542d047896 */ /* 0x000fd20008000004 */
[----:B------:R-:W-:Y:S01]  /*9530*/  SYNCS.ARRIVE.TRANS64.RED.A1T0 RZ, [UR4], RZ ;  /* 0x000000ffffff79a7 */ /* 0x000fe20008100404 */
[----:B------:R-:W-:Y:S05]  /*9540*/  EXIT ;  /* 0x000000000000794d */ /* 0x000fea0003800000 */
.L_x_24:
[----:B--2---:R2:W1:Y:S02]  /*9550*/  SYNCS.PHASECHK.TRANS64.TRYWAIT P0, [R2+URZ+0xf0], R3 ;  /* 0x0000f003020075a7 */ /* 0x00446400080011ff */
[----:B-1----:R-:W-:Y:S05]  /*9560*/  @!P0 NANOSLEEP.SYNCS 0x989680 ;  /* 0x009896800000895d */ /* 0x002fea0003900000 */
[----:B------:R-:W1:Y:S02]  /*9570*/  @!P0 SYNCS.PHASECHK.TRANS64 P0, [R2+URZ+0xf0], R3 ;  /* 0x0000f003020085a7 */ /* 0x000e6400080010ff */
[----:B-1----:R-:W-:Y:S05]  /*9580*/  @!P0 BRA `(.L_x_24) ;  /* 0xfffffffc00f08947 */ /* 0x002fea000383ffff */
[----:B------:R-:W-:Y:S05]  /*9590*/  BRA `(.L_x_141) ;  /* 0xffffff8000ec7947 */ /* 0x000fea000383ffff */
.L_x_27:
[----:B-1----:R-:W-:-:S07]  /*95a0*/  MOV R2, UR41 ;  /* 0x0000002900027c02 */ /* 0x002fce0008000f00 */
.L_x_142:
[----:B-1----:R1:W2:Y:S02]  /*95b0*/  SYNCS.PHASECHK.TRANS64.TRYWAIT P0, [R2+URZ+0x28], R4 ;  /* 0x00002804020075a7 */ /* 0x0022a400080011ff */
[----:B--2---:R-:W-:Y:S05]  /*95c0*/  @!P0 NANOSLEEP.SYNCS 0x989680 ;  /* 0x009896800000895d */ /* 0x004fea0003900000 */
[----:B------:R-:W2:Y:S02]  /*95d0*/  @!P0 SYNCS.PHASECHK.TRANS64 P0, [R2+URZ+0x28], R4 ;  /* 0x00002804020085a7 */ /* 0x000ea400080010ff */
[----:B--2---:R-:W-:Y:S05]  /*95e0*/  @!P0 BRA `(.L_x_142) ;  /* 0xfffffffc00f08947 */ /* 0x004fea000383ffff */
[----:B------:R-:W-:Y:S05]  /*95f0*/  BRA `(.L_x_26) ;  /* 0xffffff8400347947 */ /* 0x000fea000383ffff */
.L_x_36:
[----:B------:R-:W-:-:S07]  /*9600*/  MOV R2, UR41 ;  /* 0x0000002900027c02 */ /* 0x000fce0008000f00 */
.L_x_143:
[----:B-1----:R1:W2:Y:S02]  /*9610*/  SYNCS.PHASECHK.TRANS64.TRYWAIT P0, [R2+URZ+0x28], R4 ;  /* 0x00002804020075a7 */ /* 0x0022a400080011ff */
[----:B--2---:R-:W-:Y:S05]  /*9620*/  @!P0 NANOSLEEP.SYNCS 0x989680 ;  /* 0x009896800000895d */ /* 0x004fea0003900000 */
[----:B------:R-:W2:Y:S02]  /*9630*/  @!P0 SYNCS.PHASECHK.TRANS64 P0, [R2+URZ+0x28], R4 ;  /* 0x00002804020085a7 */ /* 0x000ea400080010ff */
[----:B--2---:R-:W-:Y:S05]  /*9640*/  @!P0 BRA `(.L_x_143) ;  /* 0xfffffffc00f08947 */ /* 0x004fea000383ffff */
[----:B------:R-:W-:Y:S05]  /*9650*/  BRA `(.L_x_35) ;  /* 0xffffff8800447947 */ /* 0x000fea000383ffff */
.L_x_43:
[----:B-1----:R1:W2:Y:S02]  /*9660*/  SYNCS.PHASECHK.TRANS64.TRYWAIT P0, [R2+URZ+0xa0], R3 ;  /* 0x0000a003020075a7 */ /* 0x0022a400080011ff */
[----:B--2---:R-:W-:Y:S05]  /*9670*/  @!P0 NANOSLEEP.SYNCS 0x989680 ;  /* 0x009896800000895d */ /* 0x004fea0003900000 */
[----:B------:R-:W2:Y:S02]  /*9680*/  @!P0 SYNCS.PHASECHK.TRANS64 P0, [R2+URZ+0xa0], R3 ;  /* 0x0000a003020085a7 */ /* 0x000ea400080010ff */
[----:B--2---:R-:W-:Y:S05]  /*9690*/  @!P0 BRA `(.L_x_43) ;  /* 0xfffffffc00f08947 */ /* 0x004fea000383ffff */
[----:B------:R-:W-:Y:S05]  /*96a0*/  BRA `(.L_x_144) ;  /* 0xffffff8c003c7947 */ /* 0x000fea000383ffff */
.L_x_47:
[----:B----4-:R-:W-:-:S07]  /*96b0*/  MOV R0, UR4 ;  /* 0x0000000400007c02 */ /* 0x010fce0008000f00 */
.L_x_145:
[----:B-1----:R1:W2:Y:S02]  /*96c0*/  SYNCS.PHASECHK.TRANS64.TRYWAIT P0, [R0+URZ], R2 ;  /* 0x00000002000075a7 */ /* 0x0022a400080011ff */
[----:B--2---:R-:W-:Y:S05]  /*96d0*/  @!P0 NANOSLEEP.SYNCS 0x989680 ;  /* 0x009896800000895d */ /* 0x004fea0003900000 */
[----:B------:R-:W2:Y:S02]  /*96e0*/  @!P0 SYNCS.PHASECHK.TRANS64 P0, [R0+URZ], R2 ;  /* 0x00000002000085a7 */ /* 0x000ea400080010ff */
[----:B--2---:R-:W-:Y:S05]  /*96f0*/  @!P0 BRA `(.L_x_145) ;  /* 0xfffffffc00f08947 */ /* 0x004fea000383ffff */
[----:B------:R-:W-:Y:S05]  /*9700*/  BRA `(.L_x_146) ;  /* 0xffffff9000b47947 */ /* 0x000fea000383ffff */
.L_x_48:
[----:B----4-:R-:W-:-:S07]  /*9710*/  MOV R0, UR4 ;  /* 0x0000000400007c02 */ /* 0x010fce0008000f00 */
.L_x_147:
[----:B-1----:R1:W2:Y:S02]  /*9720*/  SYNCS.PHASECHK.TRANS64.TRYWAIT P0, [R0+URZ], R3 ;  /* 0x00000003000075a7 */ /* 0x0022a400080011ff */
[----:B--2---:R-:W-:Y:S05]  /*9730*/  @!P0 NANOSLEEP.SYNCS 0x989680 ;  /* 0x009896800000895d */ /* 0x004fea0003900000 */
[----:B------:R-:W2:Y:S02]  /*9740*/  @!P0 SYNCS.PHASECHK.TRANS64 P0, [R0+URZ], R3 ;  /* 0x00000003000085a7 */ /* 0x000ea400080010ff */
[----:B--2---:R-:W-:Y:S05]  /*9750*/  @!P0 BRA `(.L_x_147) ;  /* 0xfffffffc00f08947 */ /* 0x004fea000383ffff */
[----:B------:R-:W-:Y:S05]  /*9760*/  BRA `(.L_x_148) ;  /* 0xffffff9000c07947 */ /* 0x000fea000383ffff */
.L_x_49:
[----:B----4-:R-:W-:-:S07]  /*9770*/  MOV R0, UR4 ;  /* 0x0000000400007c02 */ /* 0x010fce0008000f00 */
.L_x_149:
[----:B-1----:R1:W2:Y:S02]  /*9780*/  SYNCS.PHASECHK.TRANS64.TRYWAIT P0, [R0+URZ], R3 ;  /* 0x00000003000075a7 */ /* 0x0022a400080011ff */
[----:B--2---:R-:W-:Y:S05]  /*9790*/  @!P0 NANOSLEEP.SYNCS 0x989680 ;  /* 0x009896800000895d */ /* 0x004fea0003900000 */
[----:B------:R-:W2:Y:S02]  /*97a0*/  @!P0 SYNCS.PHASECHK.TRANS64 P0, [R0+URZ], R3 ;  /* 0x00000003000085a7 */ /* 0x000ea400080010ff */
[----:B--2---:R-:W-:Y:S05]  /*97b0*/  @!P0 BRA `(.L_x_149) ;  /* 0xfffffffc00f08947 */ /* 0x004fea000383ffff */
[----:B------:R-:W-:Y:S05]  /*97c0*/  BRA `(.L_x_150) ;  /* 0xffffff9000cc7947 */ /* 0x000fea000383ffff */
.L_x_50:
[----:B----4-:R-:W-:-:S07]  /*97d0*/  MOV R0, UR4 ;  /* 0x0000000400007c02 */ /* 0x010fce0008000f00 */
.L_x_151:
[----:B-1----:R1:W2:Y:S02]  /*97e0*/  SYNCS.PHASECHK.TRANS64.TRYWAIT P0, [R0+URZ], R3 ;  /* 0x00000003000075a7 */ /* 0x0022a400080011ff */
[----:B--2---:R-:W-:Y:S05]  /*97f0*/  @!P0 NANOSLEEP.SYNCS 0x989680 ;  /* 0x009896800000895d */ /* 0x004fea0003900000 */
[----:B------:R-:W2:Y:S02]  /*9800*/  @!P0 SYNCS.PHASECHK.TRANS64 P0, [R0+URZ], R3 ;  /* 0x00000003000085a7 */ /* 0x000ea400080010ff */
[----:B--2---:R-:W-:Y:S05]  /*9810*/  @!P0 BRA `(.L_x_151) ;  /* 0xfffffffc00f08947 */ /* 0x004fea000383ffff */
[----:B------:R-:W-:Y:S05]  /*9820*/  BRA `(.L_x_152) ;  /* 0xffffff9000d87947 */ /* 0x000fea000383ffff */
.L_x_53:
[----:B-1----:R1:W3:Y:S02]  /*9830*/  SYNCS.PHASECHK.TRANS64.TRYWAIT P0, [R0+URZ+0xe0], R4 ;  /* 0x0000e004000075a7 */ /* 0x0022e400080011ff */
[----:B---3--:R-:W-:Y:S05]  /*9840*/  @!P0 NANOSLEEP.SYNCS 0x989680 ;  /* 0x009896800000895d */ /* 0x008fea0003900000 */
[----:B------:R-:W3:Y:S02]  /*9850*/  @!P0 SYNCS.PHASECHK.TRANS64 P0, [R0+URZ+0xe0], R4 ;  /* 0x0000e004000085a7 */ /* 0x000ee400080010ff */
[----:B---3--:R-:W-:Y:S05]  /*9860*/  @!P0 BRA `(.L_x_53) ;  /* 0xfffffffc00f08947 */ /* 0x008fea000383ffff */
[----:B------:R-:W-:Y:S05]  /*9870*/  BRA `(.L_x_153) ;  /* 0xffffff9400347947 */ /* 0x000fea000383ffff */
.L_x_54:
[----:B------:R-:W-:-:S07]  /*9880*/  MOV R0, UR5 ;  /* 0x0000000500007c02 */ /* 0x000fce0008000f00 */
.L_x_154:
[----:B-1----:R1:W3:Y:S02]  /*9890*/  SYNCS.PHASECHK.TRANS64.TRYWAIT P0, [R0+URZ+0xb0], R5 ;  /* 0x0000b005000075a7 */ /* 0x0022e400080011ff */
[----:B---3--:R-:W-:Y:S05]  /*98a0*/  @!P0 NANOSLEEP.SYNCS 0x989680 ;  /* 0x009896800000895d */ /* 0x008fea0003900000 */
[----:B------:R-:W3:Y:S02]  /*98b0*/  @!P0 SYNCS.PHASECHK.TRANS64 P0, [R0+URZ+0xb0], R5 ;  /* 0x0000b005000085a7 */ /* 0x000ee400080010ff */
[----:B---3--:R-:W-:Y:S05]  /*98c0*/  @!P0 BRA `(.L_x_154) ;  /* 0xfffffffc00f08947 */ /* 0x008fea000383ffff */
[----:B------:R-:W-:Y:S05]  /*98d0*/  BRA `(.L_x_155) ;  /* 0xffffff9400447947 */ /* 0x000fea000383ffff */
.L_x_55:
[----:B-1----:R1:W3:Y:S02]  /*98e0*/  SYNCS.PHASECHK.TRANS64.TRYWAIT P1, [R0+URZ+0xa0], R4 ;  /* 0x0000a004000075a7 */ /* 0x0022e400080211ff */
[----:B---3--:R-:W-:Y:S05]  /*98f0*/  @!P1 NANOSLEEP.SYNCS 0x989680 ;  /* 0x009896800000995d */ /* 0x008fea0003900000 */
[----:B------:R-:W3:Y:S02]  /*9900*/  @!P1 SYNCS.PHASECHK.TRANS64 P1, [R0+URZ+0xa0], R4 ;  /* 0x0000a004000095a7 */ /* 0x000ee400080210ff */
[----:B---3--:R-:W-:Y:S05]  /*9910*/  @!P1 BRA `(.L_x_55) ;  /* 0xfffffffc00f09947 */ /* 0x008fea000383ffff */
[----:B------:R-:W-:Y:S05]  /*9920*/  BRA `(.L_x_156) ;  /* 0xffffff9400747947 */ /* 0x000fea000383ffff */
.L_x_58:
[----:B------:R-:W-:-:S07]  /*9930*/  MOV R0, UR5 ;  /* 0x0000000500007c02 */ /* 0x000fce0008000f00 */
.L_x_157:
[----:B-1----:R1:W3:Y:S02]  /*9940*/  SYNCS.PHASECHK.TRANS64.TRYWAIT P0, [R0+URZ+0xb0], R2 ;  /* 0x0000b002000075a7 */ /* 0x0022e400080011ff */
[----:B---3--:R-:W-:Y:S05]  /*9950*/  @!P0 NANOSLEEP.SYNCS 0x989680 ;  /* 0x009896800000895d */ /* 0x008fea0003900000 */
[----:B------:R-:W3:Y:S02]  /*9960*/  @!P0 SYNCS.PHASECHK.TRANS64 P0, [R0+URZ+0xb0], R2 ;  /* 0x0000b002000085a7 */ /* 0x000ee400080010ff */
[----:B---3--:R-:W-:Y:S05]  /*9970*/  @!P0 BRA `(.L_x_157) ;  /* 0xfffffffc00f08947 */ /* 0x008fea000383ffff */
[----:B------:R-:W-:Y:S05]  /*9980*/  BRA `(.L_x_57) ;  /* 0xffffff9400c87947 */ /* 0x000fea000383ffff */
.L_x_65:
[----:B-1----:R1:W3:Y:S02]  /*9990*/  SYNCS.PHASECHK.TRANS64.TRYWAIT P1, [R0+URZ+0xa0], R2 ;  /* 0x0000a002000075a7 */ /* 0x0022e400080211ff */
[----:B---3--:R-:W-:Y:S05]  /*99a0*/  @!P1 NANOSLEEP.SYNCS 0x989680 ;  /* 0x009896800000995d */ /* 0x008fea0003900000 */
[----:B------:R-:W3:Y:S02]  /*99b0*/  @!P1 SYNCS.PHASECHK.TRANS64 P1, [R0+URZ+0xa0], R2 ;  /* 0x0000a002000095a7 */ /* 0x000ee400080210ff */
[----:B---3--:R-:W-:Y:S05]  /*99c0*/  @!P1 BRA `(.L_x_65) ;  /* 0xfffffffc00f09947 */ /* 0x008fea000383ffff */
[----:B------:R-:W-:Y:S05]  /*99d0*/  BRA `(.L_x_158) ;  /* 0xffffff9c00cc7947 */ /* 0x000fea000383ffff */
.L_x_66:
[----:B------:R-:W-:-:S07]  /*99e0*/  MOV R2, UR15 ;  /* 0x0000000f00027c02 */ /* 0x000fce0008000f00 */
.L_x_159:
[----:B-1----:R1:W3:Y:S02]  /*99f0*/  SYNCS.PHASECHK.TRANS64.TRYWAIT P0, [R2+URZ+0xd0], R0 ;  /* 0x0000d000020075a7 */ /* 0x0022e400080011ff */
[----:B---3--:R-:W-:Y:S05]  /*9a00*/  @!P0 NANOSLEEP.SYNCS 0x989680 ;  /* 0x009896800000895d */ /* 0x008fea0003900000 */
[----:B------:R-:W3:Y:S02]  /*9a10*/  @!P0 SYNCS.PHASECHK.TRANS64 P0, [R2+URZ+0xd0], R0 ;  /* 0x0000d000020085a7 */ /* 0x000ee400080010ff */
[----:B---3--:R-:W-:Y:S05]  /*9a20*/  @!P0 BRA `(.L_x_159) ;  /* 0xfffffffc00f08947 */ /* 0x008fea000383ffff */
[----:B------:R-:W-:Y:S05]  /*9a30*/  BRA `(.L_x_160) ;  /* 0xffffffa000047947 */ /* 0x000fea000383ffff */
.L_x_69:
[----:B------:R-:W-:Y:S07]  /*9a40*/  MOV R0, UR14 ;  /* 0x0000000e00007c02 */ /* 0x000fee0008000f00 */
.L_x_161:
[----:B-1----:R1:W3:Y:S02]  /*9a50*/  SYNCS.PHASECHK.TRANS64.TRYWAIT P0, [R0+URZ], R2 ;  /* 0x00000002000075a7 */ /* 0x0022e400080011ff */
[----:B---3--:R-:W-:Y:S05]  /*9a60*/  @!P0 NANOSLEEP.SYNCS 0x989680 ;  /* 0x009896800000895d */ /* 0x008fea0003900000 */
[----:B------:R-:W3:Y:S02]  /*9a70*/  @!P0 SYNCS.PHASECHK.TRANS64 P0, [R0+URZ], R2 ;  /* 0x00000002000085a7 */ /* 0x000ee400080010ff */
[----:B---3--:R-:W-:Y:S05]  /*9a80*/  @!P0 BRA `(.L_x_161) ;  /* 0xfffffffc00f08947 */ /* 0x008fea000383ffff */
[----:B------:R-:W-:Y:S05]  /*9a90*/  BRA `(.L_x_68) ;  /* 0xffffffa000207947 */ /* 0x000fea000383ffff */
.L_x_72:
[----:B------:R-:W-:-:S07]  /*9aa0*/  MOV R0, UR5 ;  /* 0x0000000500007c02 */ /* 0x000fce0008000f00 */
.L_x_162:
[----:B--2---:R2:W3:Y:S02]  /*9ab0*/  SYNCS.PHASECHK.TRANS64.TRYWAIT P0, [R0+URZ], R2 ;  /* 0x00000002000075a7 */ /* 0x0044e400080011ff */
[----:B---3--:R-:W-:Y:S05]  /*9ac0*/  @!P0 NANOSLEEP.SYNCS 0x989680 ;  /* 0x009896800000895d */ /* 0x008fea0003900000 */
[----:B------:R-:W3:Y:S02]  /*9ad0*/  @!P0 SYNCS.PHASECHK.TRANS64 P0, [R0+URZ], R2 ;  /* 0x00000002000085a7 */ /* 0x000ee400080010ff */
[----:B---3--:R-:W-:Y:S05]  /*9ae0*/  @!P0 BRA `(.L_x_162) ;  /* 0xfffffffc00f08947 */ /* 0x008fea000383ffff */
[----:B------:R-:W-:Y:S05]  /*9af0*/  BRA `(.L_x_163) ;  /* 0xffffffa400187947 */ /* 0x000fea000383ffff */
.L_x_73:
[----:B------:R-:W-:-:S07]  /*9b00*/  MOV R0, UR6 ;  /* 0x0000000600007c02 */ /* 0x000fce0008000f00 */
.L_x_164:
[----:B--2---:R2:W3:Y:S02]  /*9b10*/  SYNCS.PHASECHK.TRANS64.TRYWAIT P0, [R0+URZ], R2 ;  /* 0x00000002000075a7 */ /* 0x0044e400080011ff */
[----:B---3--:R-:W-:Y:S05]  /*9b20*/  @!P0 NANOSLEEP.SYNCS 0x989680 ;  /* 0x009896800000895d */ /* 0x008fea0003900000 */
[----:B------:R-:W3:Y:S02]  /*9b30*/  @!P0 SYNCS.PHASECHK.TRANS64 P0, [R0+URZ], R2 ;  /* 0x00000002000085a7 */ /* 0x000ee400080010ff */
[----:B---3--:R-:W-:Y:S05]  /*9b40*/  @!P0 BRA `(.L_x_164) ;  /* 0xfffffffc00f08947 */ /* 0x008fea000383ffff */
[----:B------:R-:W-:Y:S05]  /*9b50*/  BRA `(.L_x_165) ;  /* 0xffffffa400247947 */ /* 0x000fea000383ffff */
.L_x_78:
[----:B--2---:R2:W3:Y:S02]  /*9b60*/  SYNCS.PHASECHK.TRANS64.TRYWAIT P0, [R0+URZ+0xa0], R2 ;  /* 0x0000a002000075a7 */ /* 0x0044e400080011ff */
[----:B---3--:R-:W-:Y:S05]  /*9b70*/  @!P0 NANOSLEEP.SYNCS 0x989680 ;  /* 0x009896800000895d */ /* 0x008fea0003900000 */
[----:B------:R-:W3:Y:S02]  /*9b80*/  @!P0 SYNCS.PHASECHK.TRANS64 P0, [R0+URZ+0xa0], R2 ;  /* 0x0000a002000085a7 */ /* 0x000ee400080010ff */
[----:B---3--:R-:W-:Y:S05]  /*9b90*/  @!P0 BRA `(.L_x_78) ;  /* 0xfffffffc00f08947 */ /* 0x008fea000383ffff */
[----:B------:R-:W-:Y:S05]  /*9ba0*/  BRA `(.L_x_166) ;  /* 0xffffffa8001c7947 */ /* 0x000fea000383ffff */
.L_x_81:
[----:B------:R-:W-:Y:S07]  /*9bb0*/  MOV R0, UR4 ;  /* 0x0000000400007c02 */ /* 0x000fee0008000f00 */
.L_x_167:
[----:B-1----:R1:W2:Y:S02]  /*9bc0*/  SYNCS.PHASECHK.TRANS64.TRYWAIT P0, [R0+URZ+0x98], R2 ;  /* 0x00009802000075a7 */ /* 0x0022a400080011ff */
[----:B--2---:R-:W-:Y:S05]  /*9bd0*/  @!P0 NANOSLEEP.SYNCS 0x989680 ;  /* 0x009896800000895d */ /* 0x004fea0003900000 */
[----:B------:R-:W2:Y:S02]  /*9be0*/  @!P0 SYNCS.PHASECHK.TRANS64 P0, [R0+URZ+0x98], R2 ;  /* 0x00009802000085a7 */ /* 0x000ea400080010ff */
[----:B--2---:R-:W-:Y:S05]  /*9bf0*/  @!P0 BRA `(.L_x_167) ;  /* 0xfffffffc00f08947 */ /* 0x004fea000383ffff */
[----:B------:R-:W-:Y:S05]  /*9c00*/  BRA `(.L_x_80) ;  /* 0xffffffac00187947 */ /* 0x000fea000383ffff */
.L_x_84:
[----:B------:R-:W-:Y:S07]  /*9c10*/  MOV R0, UR4 ;  /* 0x0000000400007c02 */ /* 0x000fee0008000f00 */
.L_x_168:
[----:B-1----:R1:W2:Y:S02]  /*9c20*/  SYNCS.PHASECHK.TRANS64.TRYWAIT P0, [R0+URZ+0x70], R28 ;  /* 0x0000701c000075a7 */ /* 0x0022a400080011ff */
[----:B--2---:R-:W-:Y:S05]  /*9c30*/  @!P0 NANOSLEEP.SYNCS 0x989680 ;  /* 0x009896800000895d */ /* 0x004fea0003900000 */
[----:B------:R-:W2:Y:S02]  /*9c40*/  @!P0 SYNCS.PHASECHK.TRANS64 P0, [R0+URZ+0x70], R28 ;  /* 0x0000701c000085a7 */ /* 0x000ea400080010ff */
[----:B--2---:R-:W-:Y:S05]  /*9c50*/  @!P0 BRA `(.L_x_168) ;  /* 0xfffffffc00f08947 */ /* 0x004fea000383ffff */
[----:B------:R-:W-:Y:S05]  /*9c60*/  BRA `(.L_x_169) ;  /* 0xffffffac00707947 */ /* 0x000fea000383ffff */
.L_x_85:
[----:B------:R-:W-:Y:S07]  /*9c70*/  MOV R0, UR4 ;  /* 0x0000000400007c02 */ /* 0x000fee0008000f00 */
.L_x_170:
[----:B-1----:R1:W2:Y:S02]  /*9c80*/  SYNCS.PHASECHK.TRANS64.TRYWAIT P0, [R0+URZ+0x78], R28 ;  /* 0x0000781c000075a7 */ /* 0x0022a400080011ff */
[----:B--2---:R-:W-:Y:S05]  /*9c90*/  @!P0 NANOSLEEP.SYNCS 0x989680 ;  /* 0x009896800000895d */ /* 0x004fea0003900000 */
[----:B------:R-:W2:Y:S02]  /*9ca0*/  @!P0 SYNCS.PHASECHK.TRANS64 P0, [R0+URZ+0x78], R28 ;  /* 0x0000781c000085a7 */ /* 0x000ea400080010ff */
[----:B--2---:R-:W-:Y:S05]  /*9cb0*/  @!P0 BRA `(.L_x_170) ;  /* 0xfffffffc00f08947 */ /* 0x004fea000383ffff */
[----:B------:R-:W-:Y:S05]  /*9cc0*/  BRA `(.L_x_171) ;  /* 0xffffffac00ac7947 */ /* 0x000fea000383ffff */
.L_x_86:
[----:B------:R-:W-:Y:S07]  /*9cd0*/  MOV R0, UR4 ;  /* 0x0000000400007c02 */ /* 0x000fee0008000f00 */
.L_x_172:
[----:B-1----:R1:W2:Y:S02]  /*9ce0*/  SYNCS.PHASECHK.TRANS64.TRYWAIT P0, [R0+URZ+0x80], R28 ;  /* 0x0000801c000075a7 */ /* 0x0022a400080011ff */
[----:B--2---:R-:W-:Y:S05]  /*9cf0*/  @!P0 NANOSLEEP.SYNCS 0x989680 ;  /* 0x009896800000895d */ /* 0x004fea0003900000 */
[----:B------:R-:W2:Y:S02]  /*9d00*/  @!P0 SYNCS.PHASECHK.TRANS64 P0, [R0+URZ+0x80], R28 ;  /* 0x0000801c000085a7 */ /* 0x000ea400080010ff */
[----:B--2---:R-:W-:Y:S05]  /*9d10*/  @!P0 BRA `(.L_x_172) ;  /* 0xfffffffc00f08947 */ /* 0x004fea000383ffff */
[----:B------:R-:W-:Y:S05]  /*9d20*/  BRA `(.L_x_173) ;  /* 0xffffffac00f07947 */ /* 0x000fea000383ffff */
.L_x_87:
[----:B------:R-:W-:Y:S07]  /*9d30*/  MOV R0, UR4 ;  /* 0x0000000400007c02 */ /* 0x000fee0008000f00 */
.L_x_174:
[----:B-1----:R1:W2:Y:S02]  /*9d40*/  SYNCS.PHASECHK.TRANS64.TRYWAIT P0, [R0+URZ+0x88], R28 ;  /* 0x0000881c000075a7 */ /* 0x0022a400080011ff */
[----:B--2---:R-:W-:Y:S05]  /*9d50*/  @!P0 NANOSLEEP.SYNCS 0x989680 ;  /* 0x009896800000895d */ /* 0x004fea0003900000 */
[----:B------:R-:W2:Y:S02]  /*9d60*/  @!P0 SYNCS.PHASECHK.TRANS64 P0, [R0+URZ+0x88], R28 ;  /* 0x0000881c000085a7 */ /* 0x000ea400080010ff */
[----:B--2---:R-:W-:Y:S05]  /*9d70*/  @!P0 BRA `(.L_x_174) ;  /* 0xfffffffc00f08947 */ /* 0x004fea000383ffff */
[----:B------:R-:W-:Y:S05]  /*9d80*/  BRA `(.L_x_175) ;  /* 0xffffffb000747947 */ /* 0x000fea000383ffff */
.L_x_89:
[----:B------:R-:W-:-:S07]  /*9d90*/  MOV R0, UR4 ;  /* 0x0000000400007c02 */ /* 0x000fce0008000f00 */
.L_x_176:
[----:B-1----:R1:W3:Y:S02]  /*9da0*/  SYNCS.PHASECHK.TRANS64.TRYWAIT P0, [R0+URZ+0x70], R2 ;  /* 0x00007002000075a7 */ /* 0x0022e400080011ff */
[----:B---3--:R-:W-:Y:S05]  /*9db0*/  @!P0 NANOSLEEP.SYNCS 0x989680 ;  /* 0x009896800000895d */ /* 0x008fea0003900000 */
[----:B------:R-:W3:Y:S02]  /*9dc0*/  @!P0 SYNCS.PHASECHK.TRANS64 P0, [R0+URZ+0x70], R2 ;  /* 0x00007002000085a7 */ /* 0x000ee400080010ff */
[----:B---3--:R-:W-:Y:S05]  /*9dd0*/  @!P0 BRA `(.L_x_176) ;  /* 0xfffffffc00f08947 */ /* 0x008fea000383ffff */
[----:B------:R-:W-:Y:S05]  /*9de0*/  BRA `(.L_x_177) ;  /* 0xffffffb000e87947 */ /* 0x000fea000383ffff */
.L_x_90:
[----:B-1----:R-:W-:-:S07]  /*9df0*/  MOV R0, UR4 ;  /* 0x0000000400007c02 */ /* 0x002fce0008000f00 */
.L_x_178:
[----:B-1----:R1:W3:Y:S02]  /*9e00*/  SYNCS.PHASECHK.TRANS64.TRYWAIT P0, [R0+URZ+0x78], R2 ;  /* 0x00007802000075a7 */ /* 0x0022e400080011ff */
[----:B---3--:R-:W-:Y:S05]  /*9e10*/  @!P0 NANOSLEEP.SYNCS 0x989680 ;  /* 0x009896800000895d */ /* 0x008fea0003900000 */
[----:B------:R-:W3:Y:S02]  /*9e20*/  @!P0 SYNCS.PHASECHK.TRANS64 P0, [R0+URZ+0x78], R2 ;  /* 0x00007802000085a7 */ /* 0x000ee400080010ff */
[----:B---3--:R-:W-:Y:S05]  /*9e30*/  @!P0 BRA `(.L_x_178) ;  /* 0xfffffffc00f08947 */ /* 0x008fea000383ffff */
[----:B------:R-:W-:Y:S05]  /*9e40*/  BRA `(.L_x_179) ;  /* 0xffffffb000d87947 */ /* 0x000fea000383ffff */
.L_x_91:
[----:B-1----:R-:W-:-:S07]  /*9e50*/  MOV R0, UR4 ;  /* 0x0000000400007c02 */ /* 0x002fce0008000f00 */
.L_x_180:
[----:B-1----:R1:W3:Y:S02]  /*9e60*/  SYNCS.PHASECHK.TRANS64.TRYWAIT P0, [R0+URZ+0x80], R2 ;  /* 0x00008002000075a7 */ /* 0x0022e400080011ff */
[----:B---3--:R-:W-:Y:S05]  /*9e70*/  @!P0 NANOSLEEP.SYNCS 0x989680 ;  /* 0x009896800000895d */ /* 0x008fea0003900000 */
[----:B------:R-:W3:Y:S02]  /*9e80*/  @!P0 SYNCS.PHASECHK.TRANS64 P0, [R0+URZ+0x80], R2 ;  /* 0x00008002000085a7 */ /* 0x000ee400080010ff */
[----:B---3--:R-:W-:Y:S05]  /*9e90*/  @!P0 BRA `(.L_x_180) ;  /* 0xfffffffc00f08947 */ /* 0x008fea000383ffff */
[----:B------:R-:W-:Y:S05]  /*9ea0*/  BRA `(.L_x_181) ;  /* 0xffffffb000c87947 */ /* 0x000fea000383ffff */
.L_x_93:
[----:B---3--:R3:W4:Y:S02]  /*9eb0*/  SYNCS.PHASECHK.TRANS64.TRYWAIT P0, [R0+URZ+0xa0], R2 ;  /* 0x0000a002000075a7 */ /* 0x00872400080011ff */
[----:B----4-:R-:W-:Y:S05]  /*9ec0*/  @!P0 NANOSLEEP.SYNCS 0x989680 ;  /* 0x009896800000895d */ /* 0x010fea0003900000 */
[----:B------:R-:W4:Y:S02]  /*9ed0*/  @!P0 SYNCS.PHASECHK.TRANS64 P0, [R0+URZ+0xa0], R2 ;  /* 0x0000a002000085a7 */ /* 0x000f2400080010ff */
[----:B----4-:R-:W-:Y:S05]  /*9ee0*/  @!P0 BRA `(.L_x_93) ;  /* 0xfffffffc00f08947 */ /* 0x010fea000383ffff */
[----:B------:R-:W-:Y:S05]  /*9ef0*/  BRA `(.L_x_182) ;  /* 0xffffffb400907947 */ /* 0x000fea000383ffff */
.L_x_104:
[----:B-1----:R-:W-:Y:S04]  /*9f00*/  MOV R2, UR49 ;  /* 0x0000003100027c02 */ /* 0x002fe80008000f00 */
[----:B------:R1:W3:Y:S03]  /*9f10*/  SYNCS.PHASECHK.TRANS64.TRYWAIT P1, [R2+URZ+0x50], R3 ;  /* 0x00005003020075a7 */ /* 0x0002e600080211ff */
[----:B---3--:R-:W-:Y:S05]  /*9f20*/  @!P1 NANOSLEEP.SYNCS 0x989680 ;  /* 0x009896800000995d */ /* 0x008fea0003900000 */
[----:B------:R-:W3:Y:S02]  /*9f30*/  @!P1 SYNCS.PHASECHK.TRANS64 P1, [R2+URZ+0x50], R3 ;  /* 0x00005003020095a7 */ /* 0x000ee400080210ff */
[----:B---3--:R-:W-:Y:S05]  /*9f40*/  @!P1 BRA `(.L_x_104) ;  /* 0xfffffffc00ec9947 */ /* 0x008fea000383ffff */
[----:B------:R-:W-:Y:S05]  /*9f50*/  BRA `(.L_x_103) ;  /* 0xffffffc000947947 */ /* 0x000fea000383ffff */
.L_x_106:
[----:B-1----:R1:W4:Y:S02]  /*9f60*/  SYNCS.PHASECHK.TRANS64.TRYWAIT P0, [R64+URZ+0xc0], R0 ;  /* 0x0000c000400075a7 */ /* 0x00232400080011ff */
[----:B----4-:R-:W-:Y:S05]  /*9f70*/  @!P0 NANOSLEEP.SYNCS 0x989680 ;  /* 0x009896800000895d */ /* 0x010fea0003900000 */
[----:B------:R-:W4:Y:S02]  /*9f80*/  @!P0 SYNCS.PHASECHK.TRANS64 P0, [R64+URZ+0xc0], R0 ;  /* 0x0000c000400085a7 */ /* 0x000f2400080010ff */
[----:B----4-:R-:W-:Y:S05]  /*9f90*/  @!P0 BRA `(.L_x_106) ;  /* 0xfffffffc00f08947 */ /* 0x010fea000383ffff */
[----:B------:R-:W-:Y:S05]  /*9fa0*/  BRA `(.L_x_105) ;  /* 0xffffffc000bc7947 */ /* 0x000fea000383ffff */
.L_x_115:
[----:B--2---:R2:W4:Y:S02]  /*9fb0*/  SYNCS.PHASECHK.TRANS64.TRYWAIT P0, [R2+URZ+0x50], R0 ;  /* 0x00005000020075a7 */ /* 0x00452400080011ff */
[----:B----4-:R-:W-:Y:S05]  /*9fc0*/  @!P0 NANOSLEEP.SYNCS 0x989680 ;  /* 0x009896800000895d */ /* 0x010fea0003900000 */
[----:B------:R-:W4:Y:S02]  /*9fd0*/  @!P0 SYNCS.PHASECHK.TRANS64 P0, [R2+URZ+0x50], R0 ;  /* 0x00005000020085a7 */ /* 0x000f2400080010ff */
[----:B----4-:R-:W-:Y:S05]  /*9fe0*/  @!P0 BRA `(.L_x_115) ;  /* 0xfffffffc00f08947 */ /* 0x010fea000383ffff */
[----:B------:R-:W-:Y:S05]  /*9ff0*/  BRA `(.L_x_114) ;  /* 0xffffffcc00987947 */ /* 0x000fea000383ffff */
.L_x_123:
[----:B--2---:R2:W4:Y:S02]  /*a000*/  SYNCS.PHASECHK.TRANS64.TRYWAIT P0, [R0+URZ+0x50], R6 ;  /* 0x00005006000075a7 */ /* 0x00452400080011ff */
[----:B----4-:R-:W-:Y:S05]  /*a010*/  @!P0 NANOSLEEP.SYNCS 0x989680 ;  /* 0x009896800000895d */ /* 0x010fea0003900000 */
[----:B------:R-:W4:Y:S02]  /*a020*/  @!P0 SYNCS.PHASECHK.TRANS64 P0, [R0+URZ+0x50], R6 ;  /* 0x00005006000085a7 */ /* 0x000f2400080010ff */
[----:B----4-:R-:W-:Y:S05]  /*a030*/  @!P0 BRA `(.L_x_123) ;  /* 0xfffffffc00f08947 */ /* 0x010fea000383ffff */
[----:B------:R-:W-:Y:S05]  /*a040*/  BRA `(.L_x_122) ;  /* 0xffffffd800987947 */ /* 0x000fea000383ffff */
.L_x_131:
[----:B--2---:R2:W4:Y:S02]  /*a050*/  SYNCS.PHASECHK.TRANS64.TRYWAIT P0, [R0+URZ+0x50], R5 ;  /* 0x00005005000075a7 */ /* 0x00452400080011ff */
[----:B----4-:R-:W-:Y:S05]  /*a060*/  @!P0 NANOSLEEP.SYNCS 0x989680 ;  /* 0x009896800000895d */ /* 0x010fea0003900000 */
[----:B------:R-:W4:Y:S02]  /*a070*/  @!P0 SYNCS.PHASECHK.TRANS64 P0, [R0+URZ+0x50], R5 ;  /* 0x00005005000085a7 */ /* 0x000f2400080010ff */
[----:B----4-:R-:W-:Y:S05]  /*a080*/  @!P0 BRA `(.L_x_131) ;  /* 0xfffffffc00f08947 */ /* 0x010fea000383ffff */
[----:B------:R-:W-:Y:S05]  /*a090*/  BRA `(.L_x_130) ;  /* 0xffffffe400987947 */ /* 0x000fea000383ffff */
        .weak           $__internal_0_$__cuda_sm10x_tcgen05_guardrail_trap_col_being_dealloced_not_returned_by_alloc
        .type           $__internal_0_$__cuda_sm10x_tcgen05_guardrail_trap_col_being_dealloced_not_returned_by_alloc,@function
        .size           $__internal_0_$__cuda_sm10x_tcgen05_guardrail_trap_col_being_dealloced_not_returned_by_alloc,($__internal_1_$__cuda_sm10x_tcgen05_guardrail_trap_phase_invalid_during_alloc - $__internal_0_$__cuda_sm10x_tcgen05_guardrail_trap_col_being_dealloced_not_returned_by_alloc)
$__internal_0_$__cuda_sm10x_tcgen05_guardrail_trap_col_being_dealloced_not_returned_by_alloc:
[----:B------:R-:W-:Y:S05]  /*a0a0*/  BPT.TRAP 0x1 ;  /* 0x000000040000795c */ /* 0x000fea0000300000 */
[----:B------:R-:W-:-:S04]  /*a0b0*/  HFMA2 R3, -RZ, RZ, 0, 0 ;  /* 0x00000000ff037431 */ /* 0x000fc800000001ff */
[----:B------:R-:W-:Y:S05]  /*a0c0*/  RET.REL.NODEC R2 `(_ZN7cutlass13device_kernelINS_4gemm6kernel13GemmUniversalIN4cute5tupleIJiiiiEEENS1_10collective13CollectiveMmaINS1_46MainloopSm100TmaUmmaWarpSpecializedBlockScaledILi5ELi2ELi2ENS5_IJNS4_1CILi1EEENSA_ILi8EEESB_EEEEENS5_IJNSA_ILi128EEESF_SF_EEENS5_IJNS_12float_e4m3_tENS_13float_ue8m0_tEEEENS5_IJNS5_IJlSB_lEEENS4_6LayoutINS5_IJNS5_IJNS5_IJNSA_ILi32EEENSA_ILi4EEEEEEiEEESP_NS5_IJSB_iEEEEEENS5_IJNS5_IJNS5_IJNSA_ILi16EEESN_EEEiEEENS5_IJNS5_IJNSA_ILi0EEESB_EEENSA_ILi512EEEEEENS5_IJSV_iEEEEEEEEEEESJ_S12_NS4_8TiledMMAINS4_8MMA_AtomIJNS4_21SM100_MMA_MXF8F6F4_SSISH_SH_fSI_Li128ELi128ELNS4_4UMMA5MajorE0ELS17_0ELNS16_7ScaleInE0ELS18_0EEEEEENSL_INS5_IJSB_SB_SB_EEENS5_IJSV_SV_SV_EEEEENS5_IJNS4_10UnderscoreES1E_S1E_EEEEENS5_IJNS4_23SM90_TMA_LOAD_MULTICASTES1H_EEENS5_IJNS4_14ComposedLayoutINS4_7SwizzleILi3ELi4ELi3EEENS4_18smem_ptr_flag_bitsILi8EEENSL_INS5_IJSC_SF_EEENS5_IJSF_SB_EEEEEEENSL_INS5_IJNS5_IJNS5_IJSO_SB_EEENS5_IJSM_SB_EEEEEESB_NS5_IJSN_SB_EEEEEENS5_IJNS5_IJNS5_IJST_SX_EEESW_EEESV_NS5_IJSB_SX_EEEEEEEEEEEvNS4_8identityENS5_IJNS4_13SM90_TMA_LOADES24_EEES22_vS23_EENS_8epilogue10collective18CollectiveEpilogueINS27_23Sm100TmaWarpSpecializedILi4ELi2ELi32ELb1ELb0EEEJSG_NS5_IJNSL_ISF_SB_EENSL_ISM_SB_EEEEENS_10bfloat16_tESK_S2F_SK_NS27_6fusion15FusionCallbacksIS2B_NS2G_17LinearCombinationIS2F_fS2F_fLNS_15FloatRoundStyleE2EEESG_S2E_JEEENS4_5SM1004TMEM4LOAD26SM100_TMEM_LOAD_32dp32b32xES24_NS1J_INS1K_ILi2ELi4ELi3EEENS1M_ILi16EEENSL_INS5_IJSC_SM_EEES1T_EEEENS4_39AutoVectorizingCopyWithAssumedAlignmentILi128EEENS4_14SM90_TMA_STOREES2U_S2W_S2W_EEEvvEEEEvNT_6ParamsE) ;  /* 0xffffff5c02cc7950 */ /* 0x000fea0003c3ffff */
        .weak           $__internal_1_$__cuda_sm10x_tcgen05_guardrail_trap_phase_invalid_during_alloc
        .type           $__internal_1_$__cuda_sm10x_tcgen05_guardrail_trap_phase_invalid_during_alloc,@function
        .size           $__internal_1_$__cuda_sm10x_tcgen05_guardrail_trap_phase_invalid_during_alloc,($__internal_2_$__cuda_sm10x_tcgen05_guardrail_trap_unallocated_columns_being_dealloced - $__internal_1_$__cuda_sm10x_tcgen05_guardrail_trap_phase_invalid_during_alloc)
$__internal_1_$__cuda_sm10x_tcgen05_guardrail_trap_phase_invalid_during_alloc:
[----:B------:R-:W-:Y:S05]  /*a0d0*/  BPT.TRAP 0x1 ;  /* 0x000000040000795c */ /* 0x000fea0000300000 */
[----:B------:R-:W-:-:S04]  /*a0e0*/  MOV R3, 0x0 ;  /* 0x0000000000037802 */ /* 0x000fc80000000f00 */
[----:B------:R-:W-:Y:S05]  /*a0f0*/  RET.REL.NODEC R2 `(_ZN7cutlass13device_kernelINS_4gemm6kernel13GemmUniversalIN4cute5tupleIJiiiiEEENS1_10collective13CollectiveMmaINS1_46MainloopSm100TmaUmmaWarpSpecializedBlockScaledILi5ELi2ELi2ENS5_IJNS4_1CILi1EEENSA_ILi8EEESB_EEEEENS5_IJNSA_ILi128EEESF_SF_EEENS5_IJNS_12float_e4m3_tENS_13float_ue8m0_tEEEENS5_IJNS5_IJlSB_lEEENS4_6LayoutINS5_IJNS5_IJNS5_IJNSA_ILi32EEENSA_ILi4EEEEEEiEEESP_NS5_IJSB_iEEEEEENS5_IJNS5_IJNS5_IJNSA_ILi16EEESN_EEEiEEENS5_IJNS5_IJNSA_ILi0EEESB_EEENSA_ILi512EEEEEENS5_IJSV_iEEEEEEEEEEESJ_S12_NS4_8TiledMMAINS4_8MMA_AtomIJNS4_21SM100_MMA_MXF8F6F4_SSISH_SH_fSI_Li128ELi128ELNS4_4UMMA5MajorE0ELS17_0ELNS16_7ScaleInE0ELS18_0EEEEEENSL_INS5_IJSB_SB_SB_EEENS5_IJSV_SV_SV_EEEEENS5_IJNS4_10UnderscoreES1E_S1E_EEEEENS5_IJNS4_23SM90_TMA_LOAD_MULTICASTES1H_EEENS5_IJNS4_14ComposedLayoutINS4_7SwizzleILi3ELi4ELi3EEENS4_18smem_ptr_flag_bitsILi8EEENSL_INS5_IJSC_SF_EEENS5_IJSF_SB_EEEEEEENSL_INS5_IJNS5_IJNS5_IJSO_SB_EEENS5_IJSM_SB_EEEEEESB_NS5_IJSN_SB_EEEEEENS5_IJNS5_IJNS5_IJST_SX_EEESW_EEESV_NS5_IJSB_SX_EEEEEEEEEEEvNS4_8identityENS5_IJNS4_13SM90_TMA_LOADES24_EEES22_vS23_EENS_8epilogue10collective18CollectiveEpilogueINS27_23Sm100TmaWarpSpecializedILi4ELi2ELi32ELb1ELb0EEEJSG_NS5_IJNSL_ISF_SB_EENSL_ISM_SB_EEEEENS_10bfloat16_tESK_S2F_SK_NS27_6fusion15FusionCallbacksIS2B_NS2G_17LinearCombinationIS2F_fS2F_fLNS_15FloatRoundStyleE2EEESG_S2E_JEEENS4_5SM1004TMEM4LOAD26SM100_TMEM_LOAD_32dp32b32xES24_NS1J_INS1K_ILi2ELi4ELi3EEENS1M_ILi16EEENSL_INS5_IJSC_SM_EEES1T_EEEENS4_39AutoVectorizingCopyWithAssumedAlignmentILi128EEENS4_14SM90_TMA_STOREES2U_S2W_S2W_EEEvvEEEEvNT_6ParamsE) ;  /* 0xffffff5c02c07950 */ /* 0x000fea0003c3ffff */
        .weak           $__internal_2_$__cuda_sm10x_tcgen05_guardrail_trap_unallocated_columns_being_dealloced
        .type           $__internal_2_$__cuda_sm10x_tcgen05_guardrail_trap_unallocated_columns_being_dealloced,@function
        .size           $__internal_2_$__cuda_sm10x_tcgen05_guardrail_trap_unallocated_columns_being_dealloced,(.L_x_184 - $__internal_2_$__cuda_sm10x_tcgen05_guardrail_trap_unallocated_columns_being_dealloced)
$__internal_2_$__cuda_sm10x_tcgen05_guardrail_trap_unallocated_columns_being_dealloced:
[----:B------:R-:W-:Y:S05]  /*a100*/  BPT.TRAP 0x1 ;  /* 0x000000040000795c */ /* 0x000fea0000300000 */
[----:B------:R-:W-:-:S04]  /*a110*/  HFMA2 R3, -RZ, RZ, 0, 0 ;  /* 0x00000000ff037431 */ /* 0x000fc800000001ff */
[----:B------:R-:W-:Y:S05]  /*a120*/  RET.REL.NODEC R2 `(_ZN7cutlass13device_kernelINS_4gemm6kernel13GemmUniversalIN4cute5tupleIJiiiiEEENS1_10collective13CollectiveMmaINS1_46MainloopSm100TmaUmmaWarpSpecializedBlockScaledILi5ELi2ELi2ENS5_IJNS4_1CILi1EEENSA_ILi8EEESB_EEEEENS5_IJNSA_ILi128EEESF_SF_EEENS5_IJNS_12float_e4m3_tENS_13float_ue8m0_tEEEENS5_IJNS5_IJlSB_lEEENS4_6LayoutINS5_IJNS5_IJNS5_IJNSA_ILi32EEENSA_ILi4EEEEEEiEEESP_NS5_IJSB_iEEEEEENS5_IJNS5_IJNS5_IJNSA_ILi16EEESN_EEEiEEENS5_IJNS5_IJNSA_ILi0EEESB_EEENSA_ILi512EEEEEENS5_IJSV_iEEEEEEEEEEESJ_S12_NS4_8TiledMMAINS4_8MMA_AtomIJNS4_21SM100_MMA_MXF8F6F4_SSISH_SH_fSI_Li128ELi128ELNS4_4UMMA5MajorE0ELS17_0ELNS16_7ScaleInE0ELS18_0EEEEEENSL_INS5_IJSB_SB_SB_EEENS5_IJSV_SV_SV_EEEEENS5_IJNS4_10UnderscoreES1E_S1E_EEEEENS5_IJNS4_23SM90_TMA_LOAD_MULTICASTES1H_EEENS5_IJNS4_14ComposedLayoutINS4_7SwizzleILi3ELi4ELi3EEENS4_18smem_ptr_flag_bitsILi8EEENSL_INS5_IJSC_SF_EEENS5_IJSF_SB_EEEEEEENSL_INS5_IJNS5_IJNS5_IJSO_SB_EEENS5_IJSM_SB_EEEEEESB_NS5_IJSN_SB_EEEEEENS5_IJNS5_IJNS5_IJST_SX_EEESW_EEESV_NS5_IJSB_SX_EEEEEEEEEEEvNS4_8identityENS5_IJNS4_13SM90_TMA_LOADES24_EEES22_vS23_EENS_8epilogue10collective18CollectiveEpilogueINS27_23Sm100TmaWarpSpecializedILi4ELi2ELi32ELb1ELb0EEEJSG_NS5_IJNSL_ISF_SB_EENSL_ISM_SB_EEEEENS_10bfloat16_tESK_S2F_SK_NS27_6fusion15FusionCallbacksIS2B_NS2G_17LinearCombinationIS2F_fS2F_fLNS_15FloatRoundStyleE2EEESG_S2E_JEEENS4_5SM1004TMEM4LOAD26SM100_TMEM_LOAD_32dp32b32xES24_NS1J_INS1K_ILi2ELi4ELi3EEENS1M_ILi16EEENSL_INS5_IJSC_SM_EEES1T_EEEENS4_39AutoVectorizingCopyWithAssumedAlignmentILi128EEENS4_14SM90_TMA_STOREES2U_S2W_S2W_EEEvvEEEEvNT_6ParamsE) ;  /* 0xffffff5c02b47950 */ /* 0x000fea0003c3ffff */
.L_x_183:
[----:B------:R-:W-:-:S00]  /*a130*/  BRA `(.L_x_183) ;  /* 0xfffffffc00fc7947 */ /* 0x000fc0000383ffff */
[----:B------:R-:W-:-:S00]  /*a140*/  NOP ;  /* 0x0000000000007918 */ /* 0x000fc00000000000 */
        /* <DEDUP_REMOVED lines=11> */
.L_x_184:


//--------------------- .nv.global.init           --------------------------
	.section	.nv.global.init,"aw",@progbits
.nv.global.init:
	.type		$str$27,@object
	.size		$str$27,($str$28 - $str$27)
$str$27:
        /*0000*/ 	.byte	0x28, 0x61, 0x64, 0x64, 0x72, 0x65, 0x73, 0x73, 0x20, 0x26, 0x20, 0x6d, 0x61, 0x73, 0x6b, 0x29
        /*0010*/ 	.byte	0x20, 0x3d, 0x3d, 0x20, 0x30, 0x00
	.type		$str$28,@object
	.size		$str$28,($str$26 - $str$28)
$str$28:
        /*0016*/ 	.byte	0x2f, 0x74, 0x6d, 0x70, 0x2f, 0x63, 0x75, 0x74, 0x6c, 0x61, 0x73, 0x73, 0x5f, 0x73, 0x77, 0x65
        /*0026*/ 	.byte	0x65, 0x70, 0x5f, 0x73, 0x72, 0x63, 0x2f, 0x69, 0x6e, 0x63, 0x6c, 0x75, 0x64, 0x65, 0x2f, 0x63
        /*0036*/ 	.byte	0x75, 0x74, 0x65, 0x2f, 0x70, 0x6f, 0x69, 0x6e, 0x74, 0x65, 0x72, 0x5f, 0x66, 0x6c, 0x61, 0x67
        /*0046*/ 	.byte	0x67, 0x65, 0x64, 0x2e, 0x68, 0x70, 0x70, 0x00
	.type		$str$26,@object
	.size		$str$26,($str$25 - $str$26)
$str$26:
        /*004e*/ 	.byte	0x2f, 0x74, 0x6d, 0x70, 0x2f, 0x63, 0x75, 0x74, 0x6c, 0x61, 0x73, 0x73, 0x5f, 0x73, 0x77, 0x65
        /*005e*/ 	.byte	0x65, 0x70, 0x5f, 0x73, 0x72, 0x63, 0x2f, 0x69, 0x6e, 0x63, 0x6c, 0x75, 0x64, 0x65, 0x2f, 0x63
        /*006e*/ 	.byte	0x75, 0x74, 0x65, 0x2f, 0x61, 0x74, 0x6f, 0x6d, 0x2f, 0x63, 0x6f, 0x70, 0x79, 0x5f, 0x74, 0x72
        /*007e*/ 	.byte	0x61, 0x69, 0x74, 0x73, 0x5f, 0x73, 0x6d, 0x31, 0x30, 0x30, 0x2e, 0x68, 0x70, 0x70, 0x00
	.type		$str$25,@object
	.size		$str$25,(__unnamed_1 - $str$25)
$str$25:
        /*008d*/ 	.byte	0x28, 0x28, 0x75, 0x69, 0x6e, 0x74, 0x33, 0x32, 0x5f, 0x74, 0x28, 0x74, 0x68, 0x72, 0x65, 0x61
        /*009d*/ 	.byte	0x64, 0x49, 0x64, 0x78, 0x2e, 0x78, 0x29, 0x20, 0x2f, 0x20, 0x33, 0x32, 0x29, 0x20, 0x25, 0x20
        /*00ad*/ 	.byte	0x34, 0x29, 0x20, 0x3d, 0x3d, 0x20, 0x28, 0x28, 0x28, 0x74, 0x6d, 0x65, 0x6d, 0x5f, 0x61, 0x64
        /*00bd*/ 	.byte	0x64, 0x72, 0x20, 0x3e, 0x3e, 0x20, 0x31, 0x36, 0x29, 0x20, 0x2f, 0x20, 0x33, 0x32, 0x29, 0x20
        /*00cd*/ 	.byte	0x25, 0x20, 0x34, 0x29, 0x00
	.type		__unnamed_1,@object
	.size		__unnamed_1,(__unnamed_2 - __unnamed_1)
__unnamed_1:
        /*00d2*/ 	.byte	0x61, 0x75, 0x74, 0x6f, 0x20, 0x63, 0x75, 0x74, 0x65, 0x3a, 0x3a, 0x61, 0x73, 0x5f, 0x70, 0x6f
        /* <DEDUP_REMOVED lines=24> */
        /*0262*/ 	.byte	0x34, 0x30, 0x39, 0x36, 0x3e, 0x3e, 0x3e, 0x3e, 0x5d, 0x00
	.type		__unnamed_2,@object
	.size		__unnamed_2,(.L_2 - __unnamed_2)
__unnamed_2:
        /* <DEDUP_REMOVED lines=42> */
        /*050c*/ 	.byte	0x3e, 0x3e, 0x5d, 0x00
.L_2:


//--------------------- .nv.shared._ZN7cutlass13device_kernelINS_4gemm6kernel13GemmUniversalIN4cute5tupleIJiiiiEEENS1_10collective13CollectiveMmaINS1_46MainloopSm100TmaUmmaWarpSpecializedBlockScaledILi5ELi2ELi2ENS5_IJNS4_1CILi1EEENSA_ILi8EEESB_EEEEENS5_IJNSA_ILi128EEESF_SF_EEENS5_IJNS_12float_e4m3_tENS_13float_ue8m0_tEEEENS5_IJNS5_IJlSB_lEEENS4_6LayoutINS5_IJNS5_IJNS5_IJNSA_ILi32EEENSA_ILi4EEEEEEiEEESP_NS5_IJSB_iEEEEEENS5_IJNS5_IJNS5_IJNSA_ILi16EEESN_EEEiEEENS5_IJNS5_IJNSA_ILi0EEESB_EEENSA_ILi512EEEEEENS5_IJSV_iEEEEEEEEEEESJ_S12_NS4_8TiledMMAINS4_8MMA_AtomIJNS4_21SM100_MMA_MXF8F6F4_SSISH_SH_fSI_Li128ELi128ELNS4_4UMMA5MajorE0ELS17_0ELNS16_7ScaleInE0ELS18_0EEEEEENSL_INS5_IJSB_SB_SB_EEENS5_IJSV_SV_SV_EEEEENS5_IJNS4_10UnderscoreES1E_S1E_EEEEENS5_IJNS4_23SM90_TMA_LOAD_MULTICASTES1H_EEENS5_IJNS4_14ComposedLayoutINS4_7SwizzleILi3ELi4ELi3EEENS4_18smem_ptr_flag_bitsILi8EEENSL_INS5_IJSC_SF_EEENS5_IJSF_SB_EEEEEEENSL_INS5_IJNS5_IJNS5_IJSO_SB_EEENS5_IJSM_SB_EEEEEESB_NS5_IJSN_SB_EEEEEENS5_IJNS5_IJNS5_IJST_SX_EEESW_EEESV_NS5_IJSB_SX_EEEEEEEEEEEvNS4_8identityENS5_IJNS4_13SM90_TMA_LOADES24_EEES22_vS23_EENS_8epilogue10collective18CollectiveEpilogueINS27_23Sm100TmaWarpSpecializedILi4ELi2ELi32ELb1ELb0EEEJSG_NS5_IJNSL_ISF_SB_EENSL_ISM_SB_EEEEENS_10bfloat16_tESK_S2F_SK_NS27_6fusion15FusionCallbacksIS2B_NS2G_17LinearCombinationIS2F_fS2F_fLNS_15FloatRoundStyleE2EEESG_S2E_JEEENS4_5SM1004TMEM4LOAD26SM100_TMEM_LOAD_32dp32b32xES24_NS1J_INS1K_ILi2ELi4ELi3EEENS1M_ILi16EEENSL_INS5_IJSC_SM_EEES1T_EEEENS4_39AutoVectorizingCopyWithAssumedAlignmentILi128EEENS4_14SM90_TMA_STOREES2U_S2W_S2W_EEEvvEEEEvNT_6ParamsE --------------------------
	.section	.nv.shared._ZN7cutlass13device_kernelINS_4gemm6kernel13GemmUniversalIN4cute5tupleIJiiiiEEENS1_10collective13CollectiveMmaINS1_46MainloopSm100TmaUmmaWarpSpecializedBlockScaledILi5ELi2ELi2ENS5_IJNS4_1CILi1EEENSA_ILi8EEESB_EEEEENS5_IJNSA_ILi128EEESF_SF_EEENS5_IJNS_12float_e4m3_tENS_13float_ue8m0_tEEEENS5_IJNS5_IJlSB_lEEENS4_6LayoutINS5_IJNS5_IJNS5_IJNSA_ILi32EEENSA_ILi4EEEEEEiEEESP_NS5_IJSB_iEEEEEENS5_IJNS5_IJNS5_IJNSA_ILi16EEESN_EEEiEEENS5_IJNS5_IJNSA_ILi0EEESB_EEENSA_ILi512EEEEEENS5_IJSV_iEEEEEEEEEEESJ_S12_NS4_8TiledMMAINS4_8MMA_AtomIJNS4_21SM100_MMA_MXF8F6F4_SSISH_SH_fSI_Li128ELi128ELNS4_4UMMA5MajorE0ELS17_0ELNS16_7ScaleInE0ELS18_0EEEEEENSL_INS5_IJSB_SB_SB_EEENS5_IJSV_SV_SV_EEEEENS5_IJNS4_10UnderscoreES1E_S1E_EEEEENS5_IJNS4_23SM90_TMA_LOAD_MULTICASTES1H_EEENS5_IJNS4_14ComposedLayoutINS4_7SwizzleILi3ELi4ELi3EEENS4_18smem_ptr_flag_bitsILi8EEENSL_INS5_IJSC_SF_EEENS5_IJSF_SB_EEEEEEENSL_INS5_IJNS5_IJNS5_IJSO_SB_EEENS5_IJSM_SB_EEEEEESB_NS5_IJSN_SB_EEEEEENS5_IJNS5_IJNS5_IJST_SX_EEESW_EEESV_NS5_IJSB_SX_EEEEEEEEEEEvNS4_8identityENS5_IJNS4_13SM90_TMA_LOADES24_EEES22_vS23_EENS_8epilogue10collective18CollectiveEpilogueINS27_23Sm100TmaWarpSpecializedILi4ELi2ELi32ELb1ELb0EEEJSG_NS5_IJNSL_ISF_SB_EENSL_ISM_SB_EEEEENS_10bfloat16_tESK_S2F_SK_NS27_6fusion15FusionCallbacksIS2B_NS2G_17LinearCombinationIS2F_fS2F_fLNS_15FloatRoundStyleE2EEESG_S2E_JEEENS4_5SM1004TMEM4LOAD26SM100_TMEM_LOAD_32dp32b32xES24_NS1J_INS1K_ILi2ELi4ELi3EEENS1M_ILi16EEENSL_INS5_IJSC_SM_EEES1T_EEEENS4_39AutoVectorizingCopyWithAssumedAlignmentILi128EEENS4_14SM90_TMA_STOREES2U_S2W_S2W_EEEvvEEEEvNT_6ParamsE,"aw",@nobits
	.sectionflags	@""
	.align	16
	.zero		1024


//--------------------- .nv.shared.reserved.0     --------------------------
	.section	.nv.shared.reserved.0,"aw",@nobits
	.weak		__nv_reservedSMEM_offset_0_alias
	.size		__nv_reservedSMEM_offset_0_alias, 0, 64
	.other		__nv_reservedSMEM_offset_0_alias,@"STO_CUDA_RESERVED_SHARED STV_DEFAULT"
__nv_reservedSMEM_offset_0_alias:
	.zero		0
.nv.shared.reserved.0:
	.zero		64
	.weak		__nv_reservedSMEM_tcgen05_partition
	.type		__nv_reservedSMEM_tcgen05_partition,@object
	.size		__nv_reservedSMEM_tcgen05_partition,(.L_0 - __nv_reservedSMEM_tcgen05_partition)
__nv_reservedSMEM_tcgen05_partition:
	.zero		32
.L_0:


//--------------------- .nv.global                --------------------------
	.section	.nv.global,"aw",@nobits
.nv.global:
	.type		_ZN40_INTERNAL_03a6758a_4_k_cu_0b47c82c_353604cute1_E,@object
	.size		_ZN40_INTERNAL_03a6758a_4_k_cu_0b47c82c_353604cute1_E,(_ZN40_INTERNAL_03a6758a_4_k_cu_0b47c82c_353604cuda3std3__45__cpo6cbeginE - _ZN40_INTERNAL_03a6758a_4_k_cu_0b47c82c_353604cute1_E)
_ZN40_INTERNAL_03a6758a_4_k_cu_0b47c82c_353604cute1_E:
	.zero		1
	.type		_ZN40_INTERNAL_03a6758a_4_k_cu_0b47c82c_353604cuda3std3__45__cpo6cbeginE,@object
	.size		_ZN40_INTERNAL_03a6758a_4_k_cu_0b47c82c_353604cuda3std3__45__cpo6cbeginE,(_ZN40_INTERNAL_03a6758a_4_k_cu_0b47c82c_353604cuda3std3__48in_placeE - _ZN40_INTERNAL_03a6758a_4_k_cu_0b47c82c_353604cuda3std3__45__cpo6cbeginE)
_ZN40_INTERNAL_03a6758a_4_k_cu_0b47c82c_353604cuda3std3__45__cpo6cbeginE:
	.zero		1
	.type		_ZN40_INTERNAL_03a6758a_4_k_cu_0b47c82c_353604cuda3std3__48in_placeE,@object
	.size		_ZN40_INTERNAL_03a6758a_4_k_cu_0b47c82c_353604cuda3std3__48in_placeE,(_ZN40_INTERNAL_03a6758a_4_k_cu_0b47c82c_353604cuda3std6ranges3__45__cpo9iter_moveE - _ZN40_INTERNAL_03a6758a_4_k_cu_0b47c82c_353604cuda3std3__48in_placeE)
_ZN40_INTERNAL_03a6758a_4_k_cu_0b47c82c_353604cuda3std3__48in_placeE:
	.zero		1
	.type		_ZN40_INTERNAL_03a6758a_4_k_cu_0b47c82c_353604cuda3std6ranges3__45__cpo9iter_moveE,@object
	.size		_ZN40_INTERNAL_03a6758a_4_k_cu_0b47c82c_353604cuda3std6ranges3__45__cpo9iter_moveE,(_ZN40_INTERNAL_03a6758a_4_k_cu_0b47c82c_353604cuda3std3__45__cpo5beginE - _ZN40_INTERNAL_03a6758a_4_k_cu_0b47c82c_353604cuda3std6ranges3__45__cpo9iter_moveE)
_ZN40_INTERNAL_03a6758a_4_k_cu_0b47c82c_353604cuda3std6ranges3__45__cpo9iter_moveE:
	.zero		1
	.type		_ZN40_INTERNAL_03a6758a_4_k_cu_0b47c82c_353604cuda3std3__45__cpo5beginE,@object
	.size		_ZN40_INTERNAL_03a6758a_4_k_cu_0b47c82c_353604cuda3std3__45__cpo5beginE,(_ZN40_INTERNAL_03a6758a_4_k_cu_0b47c82c_353604cuda3std3__442_GLOBAL__N__03a6758a_4_k_cu_0b47c82c_353606ignoreE - _ZN40_INTERNAL_03a6758a_4_k_cu_0b47c82c_353604cuda3std3__45__cpo5beginE)
_ZN40_INTERNAL_03a6758a_4_k_cu_0b47c82c_353604cuda3std3__45__cpo5beginE:
	.zero		1
	.type		_ZN40_INTERNAL_03a6758a_4_k_cu_0b47c82c_353604cuda3std3__442_GLOBAL__N__03a6758a_4_k_cu_0b47c82c_353606ignoreE,@object
	.size		_ZN40_INTERNAL_03a6758a_4_k_cu_0b47c82c_353604cuda3std3__442_GLOBAL__N__03a6758a_4_k_cu_0b47c82c_353606ignoreE,(_ZN40_INTERNAL_03a6758a_4_k_cu_0b47c82c_353604cute7productE - _ZN40_INTERNAL_03a6758a_4_k_cu_0b47c82c_353604cuda3std3__442_GLOBAL__N__03a6758a_4_k_cu_0b47c82c_353606ignoreE)
_ZN40_INTERNAL_03a6758a_4_k_cu_0b47c82c_353604cuda3std3__442_GLOBAL__N__03a6758a_4_k_cu_0b47c82c_353606ignoreE:
	.zero		1
	.type		_ZN40_INTERNAL_03a6758a_4_k_cu_0b47c82c_353604cute7productE,@object
	.size		_ZN40_INTERNAL_03a6758a_4_k_cu_0b47c82c_353604cute7productE,(_ZN40_INTERNAL_03a6758a_4_k_cu_0b47c82c_353604cuda3std3__45__cpo3endE - _ZN40_INTERNAL_03a6758a_4_k_cu_0b47c82c_353604cute7productE)
_ZN40_INTERNAL_03a6758a_4_k_cu_0b47c82c_353604cute7productE:
	.zero		1
	.type		_ZN40_INTERNAL_03a6758a_4_k_cu_0b47c82c_353604cuda3std3__45__cpo3endE,@object
	.size		_ZN40_INTERNAL_03a6758a_4_k_cu_0b47c82c_353604cuda3std3__45__cpo3endE,(_ZN40_INTERNAL_03a6758a_4_k_cu_0b47c82c_353604cuda3std3__419piecewise_constructE - _ZN40_INTERNAL_03a6758a_4_k_cu_0b47c82c_353604cuda3std3__45__cpo3endE)
_ZN40_INTERNAL_03a6758a_4_k_cu_0b47c82c_353604cuda3std3__45__cpo3endE:
	.zero		1
	.type		_ZN40_INTERNAL_03a6758a_4_k_cu_0b47c82c_353604cuda3std3__419piecewise_constructE,@object
	.size		_ZN40_INTERNAL_03a6758a_4_k_cu_0b47c82c_353604cuda3std3__419piecewise_constructE,(_ZN40_INTERNAL_03a6758a_4_k_cu_0b47c82c_353604cuda3std3__45__cpo4cendE - _ZN40_INTERNAL_03a6758a_4_k_cu_0b47c82c_353604cuda3std3__419piecewise_constructE)
_ZN40_INTERNAL_03a6758a_4_k_cu_0b47c82c_353604cuda3std3__419piecewise_constructE:
	.zero		1
	.type		_ZN40_INTERNAL_03a6758a_4_k_cu_0b47c82c_353604cuda3std3__45__cpo4cendE,@object
	.size		_ZN40_INTERNAL_03a6758a_4_k_cu_0b47c82c_353604cuda3std3__45__cpo4cendE,(_ZN40_INTERNAL_03a6758a_4_k_cu_0b47c82c_353604cuda3std6ranges3__45__cpo4swapE - _ZN40_INTERNAL_03a6758a_4_k_cu_0b47c82c_353604cuda3std3__45__cpo4cendE)
_ZN40_INTERNAL_03a6758a_4_k_cu_0b47c82c_353604cuda3std3__45__cpo4cendE:
	.zero		1
	.type		_ZN40_INTERNAL_03a6758a_4_k_cu_0b47c82c_353604cuda3std6ranges3__45__cpo4swapE,@object
	.size		_ZN40_INTERNAL_03a6758a_4_k_cu_0b47c82c_353604cuda3std6ranges3__45__cpo4swapE,(.L_10 - _ZN40_INTERNAL_03a6758a_4_k_cu_0b47c82c_353604cuda3std6ranges3__45__cpo4swapE)
_ZN40_INTERNAL_03a6758a_4_k_cu_0b47c82c_353604cuda3std6ranges3__45__cpo4swapE:
	.zero		1
.L_10:


//--------------------- .nv.constant0._ZN7cutlass13device_kernelINS_4gemm6kernel13GemmUniversalIN4cute5tupleIJiiiiEEENS1_10collective13CollectiveMmaINS1_46MainloopSm100TmaUmmaWarpSpecializedBlockScaledILi5ELi2ELi2ENS5_IJNS4_1CILi1EEENSA_ILi8EEESB_EEEEENS5_IJNSA_ILi128EEESF_SF_EEENS5_IJNS_12float_e4m3_tENS_13float_ue8m0_tEEEENS5_IJNS5_IJlSB_lEEENS4_6LayoutINS5_IJNS5_IJNS5_IJNSA_ILi32EEENSA_ILi4EEEEEEiEEESP_NS5_IJSB_iEEEEEENS5_IJNS5_IJNS5_IJNSA_ILi16EEESN_EEEiEEENS5_IJNS5_IJNSA_ILi0EEESB_EEENSA_ILi512EEEEEENS5_IJSV_iEEEEEEEEEEESJ_S12_NS4_8TiledMMAINS4_8MMA_AtomIJNS4_21SM100_MMA_MXF8F6F4_SSISH_SH_fSI_Li128ELi128ELNS4_4UMMA5MajorE0ELS17_0ELNS16_7ScaleInE0ELS18_0EEEEEENSL_INS5_IJSB_SB_SB_EEENS5_IJSV_SV_SV_EEEEENS5_IJNS4_10UnderscoreES1E_S1E_EEEEENS5_IJNS4_23SM90_TMA_LOAD_MULTICASTES1H_EEENS5_IJNS4_14ComposedLayoutINS4_7SwizzleILi3ELi4ELi3EEENS4_18smem_ptr_flag_bitsILi8EEENSL_INS5_IJSC_SF_EEENS5_IJSF_SB_EEEEEEENSL_INS5_IJNS5_IJNS5_IJSO_SB_EEENS5_IJSM_SB_EEEEEESB_NS5_IJSN_SB_EEEEEENS5_IJNS5_IJNS5_IJST_SX_EEESW_EEESV_NS5_IJSB_SX_EEEEEEEEEEEvNS4_8identityENS5_IJNS4_13SM90_TMA_LOADES24_EEES22_vS23_EENS_8epilogue10collective18CollectiveEpilogueINS27_23Sm100TmaWarpSpecializedILi4ELi2ELi32ELb1ELb0EEEJSG_NS5_IJNSL_ISF_SB_EENSL_ISM_SB_EEEEENS_10bfloat16_tESK_S2F_SK_NS27_6fusion15FusionCallbacksIS2B_NS2G_17LinearCombinationIS2F_fS2F_fLNS_15FloatRoundStyleE2EEESG_S2E_JEEENS4_5SM1004TMEM4LOAD26SM100_TMEM_LOAD_32dp32b32xES24_NS1J_INS1K_ILi2ELi4ELi3EEENS1M_ILi16EEENSL_INS5_IJSC_SM_EEES1T_EEEENS4_39AutoVectorizingCopyWithAssumedAlignmentILi128EEENS4_14SM90_TMA_STOREES2U_S2W_S2W_EEEvvEEEEvNT_6ParamsE --------------------------
	.section	.nv.constant0._ZN7cutlass13device_kernelINS_4gemm6kernel13GemmUniversalIN4cute5tupleIJiiiiEEENS1_10collective13CollectiveMmaINS1_46MainloopSm100TmaUmmaWarpSpecializedBlockScaledILi5ELi2ELi2ENS5_IJNS4_1CILi1EEENSA_ILi8EEESB_EEEEENS5_IJNSA_ILi128EEESF_SF_EEENS5_IJNS_12float_e4m3_tENS_13float_ue8m0_tEEEENS5_IJNS5_IJlSB_lEEENS4_6LayoutINS5_IJNS5_IJNS5_IJNSA_ILi32EEENSA_ILi4EEEEEEiEEESP_NS5_IJSB_iEEEEEENS5_IJNS5_IJNS5_IJNSA_ILi16EEESN_EEEiEEENS5_IJNS5_IJNSA_ILi0EEESB_EEENSA_ILi512EEEEEENS5_IJSV_iEEEEEEEEEEESJ_S12_NS4_8TiledMMAINS4_8MMA_AtomIJNS4_21SM100_MMA_MXF8F6F4_SSISH_SH_fSI_Li128ELi128ELNS4_4UMMA5MajorE0ELS17_0ELNS16_7ScaleInE0ELS18_0EEEEEENSL_INS5_IJSB_SB_SB_EEENS5_IJSV_SV_SV_EEEEENS5_IJNS4_10UnderscoreES1E_S1E_EEEEENS5_IJNS4_23SM90_TMA_LOAD_MULTICASTES1H_EEENS5_IJNS4_14ComposedLayoutINS4_7SwizzleILi3ELi4ELi3EEENS4_18smem_ptr_flag_bitsILi8EEENSL_INS5_IJSC_SF_EEENS5_IJSF_SB_EEEEEEENSL_INS5_IJNS5_IJNS5_IJSO_SB_EEENS5_IJSM_SB_EEEEEESB_NS5_IJSN_SB_EEEEEENS5_IJNS5_IJNS5_IJST_SX_EEESW_EEESV_NS5_IJSB_SX_EEEEEEEEEEEvNS4_8identityENS5_IJNS4_13SM90_TMA_LOADES24_EEES22_vS23_EENS_8epilogue10collective18CollectiveEpilogueINS27_23Sm100TmaWarpSpecializedILi4ELi2ELi32ELb1ELb0EEEJSG_NS5_IJNSL_ISF_SB_EENSL_ISM_SB_EEEEENS_10bfloat16_tESK_S2F_SK_NS27_6fusion15FusionCallbacksIS2B_NS2G_17LinearCombinationIS2F_fS2F_fLNS_15FloatRoundStyleE2EEESG_S2E_JEEENS4_5SM1004TMEM4LOAD26SM100_TMEM_LOAD_32dp32b32xES24_NS1J_INS1K_ILi2ELi4ELi3EEENS1M_ILi16EEENSL_INS5_IJSC_SM_EEES1T_EEEENS4_39AutoVectorizingCopyWithAssumedAlignmentILi128EEENS4_14SM90_TMA_STOREES2U_S2W_S2W_EEEvvEEEEvNT_6ParamsE,"a",@progbits
	.sectionflags	@""
	.align	4
.nv.constant0._ZN7cutlass13device_kernelINS_4gemm6kernel13GemmUniversalIN4cute5tupleIJiiiiEEENS1_10collective13CollectiveMmaINS1_46MainloopSm100TmaUmmaWarpSpecializedBlockScaledILi5ELi2ELi2ENS5_IJNS4_1CILi1EEENSA_ILi8EEESB_EEEEENS5_IJNSA_ILi128EEESF_SF_EEENS5_IJNS_12float_e4m3_tENS_13float_ue8m0_tEEEENS5_IJNS5_IJlSB_lEEENS4_6LayoutINS5_IJNS5_IJNS5_IJNSA_ILi32EEENSA_ILi4EEEEEEiEEESP_NS5_IJSB_iEEEEEENS5_IJNS5_IJNS5_IJNSA_ILi16EEESN_EEEiEEENS5_IJNS5_IJNSA_ILi0EEESB_EEENSA_ILi512EEEEEENS5_IJSV_iEEEEEEEEEEESJ_S12_NS4_8TiledMMAINS4_8MMA_AtomIJNS4_21SM100_MMA_MXF8F6F4_SSISH_SH_fSI_Li128ELi128ELNS4_4UMMA5MajorE0ELS17_0ELNS16_7ScaleInE0ELS18_0EEEEEENSL_INS5_IJSB_SB_SB_EEENS5_IJSV_SV_SV_EEEEENS5_IJNS4_10UnderscoreES1E_S1E_EEEEENS5_IJNS4_23SM90_TMA_LOAD_MULTICASTES1H_EEENS5_IJNS4_14ComposedLayoutINS4_7SwizzleILi3ELi4ELi3EEENS4_18smem_ptr_flag_bitsILi8EEENSL_INS5_IJSC_SF_EEENS5_IJSF_SB_EEEEEEENSL_INS5_IJNS5_IJNS5_IJSO_SB_EEENS5_IJSM_SB_EEEEEESB_NS5_IJSN_SB_EEEEEENS5_IJNS5_IJNS5_IJST_SX_EEESW_EEESV_NS5_IJSB_SX_EEEEEEEEEEEvNS4_8identityENS5_IJNS4_13SM90_TMA_LOADES24_EEES22_vS23_EENS_8epilogue10collective18CollectiveEpilogueINS27_23Sm100TmaWarpSpecializedILi4ELi2ELi32ELb1ELb0EEEJSG_NS5_IJNSL_ISF_SB_EENSL_ISM_SB_EEEEENS_10bfloat16_tESK_S2F_SK_NS27_6fusion15FusionCallbacksIS2B_NS2G_17LinearCombinationIS2F_fS2F_fLNS_15FloatRoundStyleE2EEESG_S2E_JEEENS4_5SM1004TMEM4LOAD26SM100_TMEM_LOAD_32dp32b32xES24_NS1J_INS1K_ILi2ELi4ELi3EEENS1M_ILi16EEENSL_INS5_IJSC_SM_EEES1T_EEEENS4_39AutoVectorizingCopyWithAssumedAlignmentILi128EEENS4_14SM90_TMA_STOREES2U_S2W_S2W_EEEvvEEEEvNT_6ParamsE:
	.zero		3968


//--------------------- SYMBOLS --------------------------

	.type		.nv.reservedSmem.offset0,@object
	.size		.nv.reservedSmem.offset0,0x4
	.type		.nv.reservedSmem.cap,@object
	.size		.nv.reservedSmem.cap,0x4
	.type		__assertfail,@function
